//
// Generated by NVIDIA NVVM Compiler
//
// Compiler Build ID: CL-36424714
// Cuda compilation tools, release 13.0, V13.0.88
// Based on NVVM 20.0.0
//

.version 9.0
.target sm_100
.address_size 64

	// .globl	_Z19DetectDiscontinuityPhPfS0_S_
.func  (.param .b64 func_retval0) __internal_accurate_pow
(
	.param .b64 __internal_accurate_pow_param_0
)
;
// _ZZ27RecursiveDoublingHorizontalPhS_S_E11bReadyRight has been demoted
// _ZZ27RecursiveDoublingHorizontalPhS_S_E10bReadyLeft has been demoted
// _ZZ25RecursiveDoublingVerticalPhS_S_E9bReadyTop has been demoted
// _ZZ25RecursiveDoublingVerticalPhS_S_E12bReadyBottom has been demoted

.visible .entry _Z19DetectDiscontinuityPhPfS0_S_(
	.param .u64 .ptr .align 1 _Z19DetectDiscontinuityPhPfS0_S__param_0,
	.param .u64 .ptr .align 1 _Z19DetectDiscontinuityPhPfS0_S__param_1,
	.param .u64 .ptr .align 1 _Z19DetectDiscontinuityPhPfS0_S__param_2,
	.param .u64 .ptr .align 1 _Z19DetectDiscontinuityPhPfS0_S__param_3
)
{
	.reg .pred 	%p<135>;
	.reg .b16 	%rs<7>;
	.reg .b32 	%r<178>;
	.reg .b32 	%f<437>;
	.reg .b64 	%rd<19>;
	.reg .b64 	%fd<120>;

	ld.param.u64 	%rd5, [_Z19DetectDiscontinuityPhPfS0_S__param_0];
	ld.param.u64 	%rd2, [_Z19DetectDiscontinuityPhPfS0_S__param_1];
	ld.param.u64 	%rd3, [_Z19DetectDiscontinuityPhPfS0_S__param_2];
	ld.param.u64 	%rd4, [_Z19DetectDiscontinuityPhPfS0_S__param_3];
	cvta.to.global.u64 	%rd6, %rd5;
	mov.u32 	%r11, %tid.x;
	mov.u32 	%r12, %ctaid.x;
	mov.u32 	%r13, %ntid.x;
	mad.lo.s32 	%r14, %r12, %r13, %r11;
	mov.u32 	%r15, %tid.y;
	mov.u32 	%r16, %ctaid.y;
	mov.u32 	%r17, %ntid.y;
	mad.lo.s32 	%r18, %r16, %r17, %r15;
	mov.u32 	%r19, %nctaid.x;
	mul.lo.s32 	%r1, %r19, %r13;
	mad.lo.s32 	%r20, %r18, %r1, %r14;
	mul.lo.s32 	%r2, %r20, 3;
	cvt.s64.s32 	%rd7, %r2;
	add.s64 	%rd8, %rd6, %rd7;
	ld.global.u8 	%rs1, [%rd8];
	ld.global.u8 	%rs2, [%rd8+1];
	ld.global.u8 	%rs3, [%rd8+2];
	cvt.rn.f32.u16 	%f59, %rs1;
	div.rn.f32 	%f1, %f59, 0f437F0000;
	cvt.rn.f32.u16 	%f60, %rs2;
	div.rn.f32 	%f2, %f60, 0f437F0000;
	cvt.rn.f32.u16 	%f61, %rs3;
	div.rn.f32 	%f3, %f61, 0f437F0000;
	setp.leu.f32 	%p1, %f1, 0f3D25AEE6;
	@%p1 bra 	$L__BB0_6;
	mul.f32 	%f63, %f1, 0f3D6147AE;
	div.rn.f32 	%f4, %f63, 0f3F870A3D;
	abs.f32 	%f5, %f4;
	setp.eq.f32 	%p2, %f4, 0f3F800000;
	mov.f32 	%f431, 0f3F800000;
	@%p2 bra 	$L__BB0_7;
	setp.num.f32 	%p3, %f5, %f5;
	@%p3 bra 	$L__BB0_4;
	mov.f32 	%f119, 0f4019999A;
	add.rn.f32 	%f431, %f4, %f119;
	bra.uni 	$L__BB0_7;
$L__BB0_4:
	setp.lt.f32 	%p4, %f5, 0f00800000;
	mul.f32 	%f64, %f5, 0f4B800000;
	selp.f32 	%f65, %f64, %f5, %p4;
	mov.b32 	%r21, %f65;
	add.s32 	%r22, %r21, -1060439283;
	and.b32  	%r23, %r22, -8388608;
	sub.s32 	%r24, %r21, %r23;
	mov.b32 	%f66, %r24;
	cvt.rn.f32.s32 	%f67, %r23;
	selp.f32 	%f68, 0fC1C00000, 0f00000000, %p4;
	fma.rn.f32 	%f69, %f67, 0f34000000, %f68;
	add.f32 	%f70, %f66, 0fBF800000;
	add.f32 	%f71, %f66, 0f3F800000;
	rcp.approx.ftz.f32 	%f72, %f71;
	add.f32 	%f73, %f70, %f70;
	mul.f32 	%f74, %f73, %f72;
	mul.f32 	%f75, %f74, %f74;
	neg.f32 	%f76, %f74;
	sub.f32 	%f77, %f70, %f74;
	add.f32 	%f78, %f77, %f77;
	fma.rn.f32 	%f79, %f76, %f70, %f78;
	mul.rn.f32 	%f80, %f72, %f79;
	fma.rn.f32 	%f81, %f75, 0f3A2C32E4, 0f3B52E7DB;
	fma.rn.f32 	%f82, %f81, %f75, 0f3C93BB73;
	fma.rn.f32 	%f83, %f82, %f75, 0f3DF6384F;
	mul.rn.f32 	%f84, %f83, %f75;
	fma.rn.f32 	%f85, %f74, 0f3FB8AA3B, %f69;
	mul.f32 	%f86, %f84, 0f40400000;
	sub.f32 	%f87, %f69, %f85;
	fma.rn.f32 	%f88, %f74, 0f3FB8AA3B, %f87;
	fma.rn.f32 	%f89, %f80, 0f3FB8AA3B, %f88;
	fma.rn.f32 	%f90, %f74, 0f32A55E34, %f89;
	fma.rn.f32 	%f91, %f86, %f80, %f90;
	fma.rn.f32 	%f92, %f84, %f74, %f91;
	add.rn.f32 	%f93, %f85, %f92;
	mov.f32 	%f94, 0f4019999A;
	mul.rn.f32 	%f95, %f93, %f94;
	cvt.rni.f32.f32 	%f96, %f95;
	sub.f32 	%f97, %f95, %f96;
	neg.f32 	%f98, %f95;
	fma.rn.f32 	%f99, %f93, 0f4019999A, %f98;
	neg.f32 	%f100, %f85;
	add.rn.f32 	%f101, %f93, %f100;
	neg.f32 	%f102, %f101;
	add.rn.f32 	%f103, %f92, %f102;
	fma.rn.f32 	%f104, %f103, 0f4019999A, %f99;
	add.f32 	%f105, %f97, %f104;
	setp.gt.f32 	%p5, %f96, 0f00000000;
	selp.b32 	%r25, 0, -2097152000, %p5;
	setp.neu.f32 	%p6, %f4, 0f00000000;
	setp.neu.f32 	%p7, %f5, 0f7F800000;
	setp.lt.f32 	%p8, %f95, 0f00000000;
	selp.f32 	%f106, 0f00000000, 0f7F800000, %p8;
	abs.f32 	%f107, %f95;
	setp.gt.f32 	%p9, %f107, 0f43180000;
	cvt.rzi.s32.f32 	%r26, %f96;
	shl.b32 	%r27, %r26, 23;
	sub.s32 	%r28, %r27, %r25;
	mov.b32 	%f108, %r28;
	add.s32 	%r29, %r25, 2130706432;
	mov.b32 	%f109, %r29;
	fma.rn.f32 	%f110, %f105, 0f391FCB8E, 0f3AAF85ED;
	fma.rn.f32 	%f111, %f110, %f105, 0f3C1D9856;
	fma.rn.f32 	%f112, %f111, %f105, 0f3D6357BB;
	fma.rn.f32 	%f113, %f112, %f105, 0f3E75FDEC;
	fma.rn.f32 	%f114, %f113, %f105, 0f3F317218;
	fma.rn.f32 	%f115, %f114, %f105, 0f3F800000;
	mul.f32 	%f116, %f115, %f109;
	mul.f32 	%f117, %f116, %f108;
	selp.f32 	%f431, %f106, %f117, %p9;
	and.pred  	%p10, %p6, %p7;
	@%p10 bra 	$L__BB0_7;
	add.f32 	%f118, %f4, %f4;
	mov.b32 	%r30, %f118;
	and.b32  	%r31, %r30, 2147483647;
	mov.b32 	%f431, %r31;
	bra.uni 	$L__BB0_7;
$L__BB0_6:
	div.rn.f32 	%f431, %f1, 0f414EB852;
$L__BB0_7:
	setp.leu.f32 	%p11, %f2, 0f3D25AEE6;
	@%p11 bra 	$L__BB0_13;
	mul.f32 	%f121, %f2, 0f3D6147AE;
	div.rn.f32 	%f11, %f121, 0f3F870A3D;
	abs.f32 	%f12, %f11;
	setp.eq.f32 	%p12, %f11, 0f3F800000;
	mov.f32 	%f432, 0f3F800000;
	@%p12 bra 	$L__BB0_14;
	setp.num.f32 	%p13, %f12, %f12;
	@%p13 bra 	$L__BB0_11;
	mov.f32 	%f177, 0f4019999A;
	add.rn.f32 	%f432, %f11, %f177;
	bra.uni 	$L__BB0_14;
$L__BB0_11:
	setp.lt.f32 	%p14, %f12, 0f00800000;
	mul.f32 	%f122, %f12, 0f4B800000;
	selp.f32 	%f123, %f122, %f12, %p14;
	mov.b32 	%r32, %f123;
	add.s32 	%r33, %r32, -1060439283;
	and.b32  	%r34, %r33, -8388608;
	sub.s32 	%r35, %r32, %r34;
	mov.b32 	%f124, %r35;
	cvt.rn.f32.s32 	%f125, %r34;
	selp.f32 	%f126, 0fC1C00000, 0f00000000, %p14;
	fma.rn.f32 	%f127, %f125, 0f34000000, %f126;
	add.f32 	%f128, %f124, 0fBF800000;
	add.f32 	%f129, %f124, 0f3F800000;
	rcp.approx.ftz.f32 	%f130, %f129;
	add.f32 	%f131, %f128, %f128;
	mul.f32 	%f132, %f131, %f130;
	mul.f32 	%f133, %f132, %f132;
	neg.f32 	%f134, %f132;
	sub.f32 	%f135, %f128, %f132;
	add.f32 	%f136, %f135, %f135;
	fma.rn.f32 	%f137, %f134, %f128, %f136;
	mul.rn.f32 	%f138, %f130, %f137;
	fma.rn.f32 	%f139, %f133, 0f3A2C32E4, 0f3B52E7DB;
	fma.rn.f32 	%f140, %f139, %f133, 0f3C93BB73;
	fma.rn.f32 	%f141, %f140, %f133, 0f3DF6384F;
	mul.rn.f32 	%f142, %f141, %f133;
	fma.rn.f32 	%f143, %f132, 0f3FB8AA3B, %f127;
	mul.f32 	%f144, %f142, 0f40400000;
	sub.f32 	%f145, %f127, %f143;
	fma.rn.f32 	%f146, %f132, 0f3FB8AA3B, %f145;
	fma.rn.f32 	%f147, %f138, 0f3FB8AA3B, %f146;
	fma.rn.f32 	%f148, %f132, 0f32A55E34, %f147;
	fma.rn.f32 	%f149, %f144, %f138, %f148;
	fma.rn.f32 	%f150, %f142, %f132, %f149;
	add.rn.f32 	%f151, %f143, %f150;
	mov.f32 	%f152, 0f4019999A;
	mul.rn.f32 	%f153, %f151, %f152;
	cvt.rni.f32.f32 	%f154, %f153;
	sub.f32 	%f155, %f153, %f154;
	neg.f32 	%f156, %f153;
	fma.rn.f32 	%f157, %f151, 0f4019999A, %f156;
	neg.f32 	%f158, %f143;
	add.rn.f32 	%f159, %f151, %f158;
	neg.f32 	%f160, %f159;
	add.rn.f32 	%f161, %f150, %f160;
	fma.rn.f32 	%f162, %f161, 0f4019999A, %f157;
	add.f32 	%f163, %f155, %f162;
	setp.gt.f32 	%p15, %f154, 0f00000000;
	selp.b32 	%r36, 0, -2097152000, %p15;
	setp.neu.f32 	%p16, %f11, 0f00000000;
	setp.neu.f32 	%p17, %f12, 0f7F800000;
	setp.lt.f32 	%p18, %f153, 0f00000000;
	selp.f32 	%f164, 0f00000000, 0f7F800000, %p18;
	abs.f32 	%f165, %f153;
	setp.gt.f32 	%p19, %f165, 0f43180000;
	cvt.rzi.s32.f32 	%r37, %f154;
	shl.b32 	%r38, %r37, 23;
	sub.s32 	%r39, %r38, %r36;
	mov.b32 	%f166, %r39;
	add.s32 	%r40, %r36, 2130706432;
	mov.b32 	%f167, %r40;
	fma.rn.f32 	%f168, %f163, 0f391FCB8E, 0f3AAF85ED;
	fma.rn.f32 	%f169, %f168, %f163, 0f3C1D9856;
	fma.rn.f32 	%f170, %f169, %f163, 0f3D6357BB;
	fma.rn.f32 	%f171, %f170, %f163, 0f3E75FDEC;
	fma.rn.f32 	%f172, %f171, %f163, 0f3F317218;
	fma.rn.f32 	%f173, %f172, %f163, 0f3F800000;
	mul.f32 	%f174, %f173, %f167;
	mul.f32 	%f175, %f174, %f166;
	selp.f32 	%f432, %f164, %f175, %p19;
	and.pred  	%p20, %p16, %p17;
	@%p20 bra 	$L__BB0_14;
	add.f32 	%f176, %f11, %f11;
	mov.b32 	%r41, %f176;
	and.b32  	%r42, %r41, 2147483647;
	mov.b32 	%f432, %r42;
	bra.uni 	$L__BB0_14;
$L__BB0_13:
	div.rn.f32 	%f432, %f2, 0f414EB852;
$L__BB0_14:
	setp.leu.f32 	%p21, %f3, 0f3D25AEE6;
	@%p21 bra 	$L__BB0_20;
	mul.f32 	%f179, %f3, 0f3D6147AE;
	div.rn.f32 	%f18, %f179, 0f3F870A3D;
	abs.f32 	%f19, %f18;
	setp.eq.f32 	%p22, %f18, 0f3F800000;
	mov.f32 	%f433, 0f3F800000;
	@%p22 bra 	$L__BB0_21;
	setp.num.f32 	%p23, %f19, %f19;
	@%p23 bra 	$L__BB0_18;
	mov.f32 	%f235, 0f4019999A;
	add.rn.f32 	%f433, %f18, %f235;
	bra.uni 	$L__BB0_21;
$L__BB0_18:
	setp.lt.f32 	%p24, %f19, 0f00800000;
	mul.f32 	%f180, %f19, 0f4B800000;
	selp.f32 	%f181, %f180, %f19, %p24;
	mov.b32 	%r43, %f181;
	add.s32 	%r44, %r43, -1060439283;
	and.b32  	%r45, %r44, -8388608;
	sub.s32 	%r46, %r43, %r45;
	mov.b32 	%f182, %r46;
	cvt.rn.f32.s32 	%f183, %r45;
	selp.f32 	%f184, 0fC1C00000, 0f00000000, %p24;
	fma.rn.f32 	%f185, %f183, 0f34000000, %f184;
	add.f32 	%f186, %f182, 0fBF800000;
	add.f32 	%f187, %f182, 0f3F800000;
	rcp.approx.ftz.f32 	%f188, %f187;
	add.f32 	%f189, %f186, %f186;
	mul.f32 	%f190, %f189, %f188;
	mul.f32 	%f191, %f190, %f190;
	neg.f32 	%f192, %f190;
	sub.f32 	%f193, %f186, %f190;
	add.f32 	%f194, %f193, %f193;
	fma.rn.f32 	%f195, %f192, %f186, %f194;
	mul.rn.f32 	%f196, %f188, %f195;
	fma.rn.f32 	%f197, %f191, 0f3A2C32E4, 0f3B52E7DB;
	fma.rn.f32 	%f198, %f197, %f191, 0f3C93BB73;
	fma.rn.f32 	%f199, %f198, %f191, 0f3DF6384F;
	mul.rn.f32 	%f200, %f199, %f191;
	fma.rn.f32 	%f201, %f190, 0f3FB8AA3B, %f185;
	mul.f32 	%f202, %f200, 0f40400000;
	sub.f32 	%f203, %f185, %f201;
	fma.rn.f32 	%f204, %f190, 0f3FB8AA3B, %f203;
	fma.rn.f32 	%f205, %f196, 0f3FB8AA3B, %f204;
	fma.rn.f32 	%f206, %f190, 0f32A55E34, %f205;
	fma.rn.f32 	%f207, %f202, %f196, %f206;
	fma.rn.f32 	%f208, %f200, %f190, %f207;
	add.rn.f32 	%f209, %f201, %f208;
	mov.f32 	%f210, 0f4019999A;
	mul.rn.f32 	%f211, %f209, %f210;
	cvt.rni.f32.f32 	%f212, %f211;
	sub.f32 	%f213, %f211, %f212;
	neg.f32 	%f214, %f211;
	fma.rn.f32 	%f215, %f209, 0f4019999A, %f214;
	neg.f32 	%f216, %f201;
	add.rn.f32 	%f217, %f209, %f216;
	neg.f32 	%f218, %f217;
	add.rn.f32 	%f219, %f208, %f218;
	fma.rn.f32 	%f220, %f219, 0f4019999A, %f215;
	add.f32 	%f221, %f213, %f220;
	setp.gt.f32 	%p25, %f212, 0f00000000;
	selp.b32 	%r47, 0, -2097152000, %p25;
	setp.neu.f32 	%p26, %f18, 0f00000000;
	setp.neu.f32 	%p27, %f19, 0f7F800000;
	setp.lt.f32 	%p28, %f211, 0f00000000;
	selp.f32 	%f222, 0f00000000, 0f7F800000, %p28;
	abs.f32 	%f223, %f211;
	setp.gt.f32 	%p29, %f223, 0f43180000;
	cvt.rzi.s32.f32 	%r48, %f212;
	shl.b32 	%r49, %r48, 23;
	sub.s32 	%r50, %r49, %r47;
	mov.b32 	%f224, %r50;
	add.s32 	%r51, %r47, 2130706432;
	mov.b32 	%f225, %r51;
	fma.rn.f32 	%f226, %f221, 0f391FCB8E, 0f3AAF85ED;
	fma.rn.f32 	%f227, %f226, %f221, 0f3C1D9856;
	fma.rn.f32 	%f228, %f227, %f221, 0f3D6357BB;
	fma.rn.f32 	%f229, %f228, %f221, 0f3E75FDEC;
	fma.rn.f32 	%f230, %f229, %f221, 0f3F317218;
	fma.rn.f32 	%f231, %f230, %f221, 0f3F800000;
	mul.f32 	%f232, %f231, %f225;
	mul.f32 	%f233, %f232, %f224;
	selp.f32 	%f433, %f222, %f233, %p29;
	and.pred  	%p30, %p26, %p27;
	@%p30 bra 	$L__BB0_21;
	add.f32 	%f234, %f18, %f18;
	mov.b32 	%r52, %f234;
	and.b32  	%r53, %r52, 2147483647;
	mov.b32 	%f433, %r53;
	bra.uni 	$L__BB0_21;
$L__BB0_20:
	div.rn.f32 	%f433, %f3, 0f414EB852;
$L__BB0_21:
	mul.f32 	%f236, %f431, 0f42C80000;
	mul.f32 	%f237, %f432, 0f42C80000;
	mul.f32 	%f238, %f433, 0f42C80000;
	mul.f32 	%f239, %f237, 0f3EB714BA;
	fma.rn.f32 	%f240, %f236, 0f3ED32D0A, %f239;
	fma.rn.f32 	%f241, %f238, 0f3E38C0CF, %f240;
	mul.f32 	%f242, %f237, 0f3F3714BA;
	fma.rn.f32 	%f243, %f236, 0f3E59C66D, %f242;
	fma.rn.f32 	%f244, %f238, 0f3D93CD57, %f243;
	mul.f32 	%f245, %f237, 0f3DF41B76;
	fma.rn.f32 	%f246, %f236, 0f3C9E6256, %f245;
	fma.rn.f32 	%f247, %f238, 0f3F734214, %f246;
	cvta.to.global.u64 	%rd9, %rd2;
	mul.wide.s32 	%rd10, %r2, 4;
	add.s64 	%rd11, %rd9, %rd10;
	st.global.f32 	[%rd11], %f241;
	st.global.f32 	[%rd11+4], %f244;
	st.global.f32 	[%rd11+8], %f247;
	bar.sync 	0;
	ld.global.f32 	%f248, [%rd11];
	ld.global.f32 	%f249, [%rd11+4];
	ld.global.f32 	%f250, [%rd11+8];
	cvt.f64.f32 	%fd53, %f248;
	div.rn.f64 	%fd54, %fd53, 0d4057C3020C49BA5E;
	cvt.rn.f32.f64 	%f25, %fd54;
	div.rn.f32 	%f26, %f249, 0f42C80000;
	cvt.f64.f32 	%fd55, %f250;
	div.rn.f64 	%fd56, %fd55, 0d405B3883126E978D;
	cvt.rn.f32.f64 	%f27, %fd56;
	setp.leu.f32 	%p31, %f25, 0f3C1118C2;
	@%p31 bra 	$L__BB0_27;
	abs.f32 	%f28, %f25;
	setp.eq.f32 	%p32, %f25, 0f3F800000;
	mov.f32 	%f434, 0f3F800000;
	@%p32 bra 	$L__BB0_28;
	setp.num.f32 	%p33, %f28, %f28;
	@%p33 bra 	$L__BB0_25;
	mov.f32 	%f307, 0f3EA8F5C3;
	add.rn.f32 	%f434, %f25, %f307;
	bra.uni 	$L__BB0_28;
$L__BB0_25:
	setp.lt.f32 	%p34, %f28, 0f00800000;
	mul.f32 	%f252, %f28, 0f4B800000;
	selp.f32 	%f253, %f252, %f28, %p34;
	mov.b32 	%r54, %f253;
	add.s32 	%r55, %r54, -1060439283;
	and.b32  	%r56, %r55, -8388608;
	sub.s32 	%r57, %r54, %r56;
	mov.b32 	%f254, %r57;
	cvt.rn.f32.s32 	%f255, %r56;
	selp.f32 	%f256, 0fC1C00000, 0f00000000, %p34;
	fma.rn.f32 	%f257, %f255, 0f34000000, %f256;
	add.f32 	%f258, %f254, 0fBF800000;
	add.f32 	%f259, %f254, 0f3F800000;
	rcp.approx.ftz.f32 	%f260, %f259;
	add.f32 	%f261, %f258, %f258;
	mul.f32 	%f262, %f261, %f260;
	mul.f32 	%f263, %f262, %f262;
	neg.f32 	%f264, %f262;
	sub.f32 	%f265, %f258, %f262;
	add.f32 	%f266, %f265, %f265;
	fma.rn.f32 	%f267, %f264, %f258, %f266;
	mul.rn.f32 	%f268, %f260, %f267;
	fma.rn.f32 	%f269, %f263, 0f3A2C32E4, 0f3B52E7DB;
	fma.rn.f32 	%f270, %f269, %f263, 0f3C93BB73;
	fma.rn.f32 	%f271, %f270, %f263, 0f3DF6384F;
	mul.rn.f32 	%f272, %f271, %f263;
	fma.rn.f32 	%f273, %f262, 0f3FB8AA3B, %f257;
	mul.f32 	%f274, %f272, 0f40400000;
	sub.f32 	%f275, %f257, %f273;
	fma.rn.f32 	%f276, %f262, 0f3FB8AA3B, %f275;
	fma.rn.f32 	%f277, %f268, 0f3FB8AA3B, %f276;
	fma.rn.f32 	%f278, %f262, 0f32A55E34, %f277;
	fma.rn.f32 	%f279, %f274, %f268, %f278;
	fma.rn.f32 	%f280, %f272, %f262, %f279;
	add.rn.f32 	%f281, %f273, %f280;
	mov.f32 	%f282, 0f3EA8F5C3;
	mul.rn.f32 	%f283, %f281, %f282;
	cvt.rni.f32.f32 	%f284, %f283;
	sub.f32 	%f285, %f283, %f284;
	neg.f32 	%f286, %f283;
	fma.rn.f32 	%f287, %f281, 0f3EA8F5C3, %f286;
	neg.f32 	%f288, %f273;
	add.rn.f32 	%f289, %f281, %f288;
	neg.f32 	%f290, %f289;
	add.rn.f32 	%f291, %f280, %f290;
	fma.rn.f32 	%f292, %f291, 0f3EA8F5C3, %f287;
	add.f32 	%f293, %f285, %f292;
	setp.gt.f32 	%p35, %f284, 0f00000000;
	selp.b32 	%r58, 0, -2097152000, %p35;
	setp.neu.f32 	%p36, %f28, 0f7F800000;
	setp.lt.f32 	%p37, %f283, 0f00000000;
	selp.f32 	%f294, 0f00000000, 0f7F800000, %p37;
	abs.f32 	%f295, %f283;
	setp.gt.f32 	%p38, %f295, 0f43180000;
	cvt.rzi.s32.f32 	%r59, %f284;
	shl.b32 	%r60, %r59, 23;
	sub.s32 	%r61, %r60, %r58;
	mov.b32 	%f296, %r61;
	add.s32 	%r62, %r58, 2130706432;
	mov.b32 	%f297, %r62;
	fma.rn.f32 	%f298, %f293, 0f391FCB8E, 0f3AAF85ED;
	fma.rn.f32 	%f299, %f298, %f293, 0f3C1D9856;
	fma.rn.f32 	%f300, %f299, %f293, 0f3D6357BB;
	fma.rn.f32 	%f301, %f300, %f293, 0f3E75FDEC;
	fma.rn.f32 	%f302, %f301, %f293, 0f3F317218;
	fma.rn.f32 	%f303, %f302, %f293, 0f3F800000;
	mul.f32 	%f304, %f303, %f297;
	mul.f32 	%f305, %f304, %f296;
	selp.f32 	%f434, %f294, %f305, %p38;
	@%p36 bra 	$L__BB0_28;
	add.f32 	%f306, %f25, %f25;
	mov.b32 	%r63, %f306;
	and.b32  	%r64, %r63, 2147483647;
	mov.b32 	%f434, %r64;
	bra.uni 	$L__BB0_28;
$L__BB0_27:
	cvt.f64.f32 	%fd57, %f25;
	fma.rn.f64 	%fd58, %fd57, 0d401F25E353F7CED9, 0d3FC1A7B9611A7B96;
	cvt.rn.f32.f64 	%f434, %fd58;
$L__BB0_28:
	setp.leu.f32 	%p39, %f26, 0f3C1118C2;
	@%p39 bra 	$L__BB0_34;
	abs.f32 	%f34, %f26;
	setp.eq.f32 	%p40, %f26, 0f3F800000;
	mov.f32 	%f435, 0f3F800000;
	@%p40 bra 	$L__BB0_35;
	setp.num.f32 	%p41, %f34, %f34;
	@%p41 bra 	$L__BB0_32;
	mov.f32 	%f364, 0f3EA8F5C3;
	add.rn.f32 	%f435, %f26, %f364;
	bra.uni 	$L__BB0_35;
$L__BB0_32:
	setp.lt.f32 	%p42, %f34, 0f00800000;
	mul.f32 	%f309, %f34, 0f4B800000;
	selp.f32 	%f310, %f309, %f34, %p42;
	mov.b32 	%r65, %f310;
	add.s32 	%r66, %r65, -1060439283;
	and.b32  	%r67, %r66, -8388608;
	sub.s32 	%r68, %r65, %r67;
	mov.b32 	%f311, %r68;
	cvt.rn.f32.s32 	%f312, %r67;
	selp.f32 	%f313, 0fC1C00000, 0f00000000, %p42;
	fma.rn.f32 	%f314, %f312, 0f34000000, %f313;
	add.f32 	%f315, %f311, 0fBF800000;
	add.f32 	%f316, %f311, 0f3F800000;
	rcp.approx.ftz.f32 	%f317, %f316;
	add.f32 	%f318, %f315, %f315;
	mul.f32 	%f319, %f318, %f317;
	mul.f32 	%f320, %f319, %f319;
	neg.f32 	%f321, %f319;
	sub.f32 	%f322, %f315, %f319;
	add.f32 	%f323, %f322, %f322;
	fma.rn.f32 	%f324, %f321, %f315, %f323;
	mul.rn.f32 	%f325, %f317, %f324;
	fma.rn.f32 	%f326, %f320, 0f3A2C32E4, 0f3B52E7DB;
	fma.rn.f32 	%f327, %f326, %f320, 0f3C93BB73;
	fma.rn.f32 	%f328, %f327, %f320, 0f3DF6384F;
	mul.rn.f32 	%f329, %f328, %f320;
	fma.rn.f32 	%f330, %f319, 0f3FB8AA3B, %f314;
	mul.f32 	%f331, %f329, 0f40400000;
	sub.f32 	%f332, %f314, %f330;
	fma.rn.f32 	%f333, %f319, 0f3FB8AA3B, %f332;
	fma.rn.f32 	%f334, %f325, 0f3FB8AA3B, %f333;
	fma.rn.f32 	%f335, %f319, 0f32A55E34, %f334;
	fma.rn.f32 	%f336, %f331, %f325, %f335;
	fma.rn.f32 	%f337, %f329, %f319, %f336;
	add.rn.f32 	%f338, %f330, %f337;
	mov.f32 	%f339, 0f3EA8F5C3;
	mul.rn.f32 	%f340, %f338, %f339;
	cvt.rni.f32.f32 	%f341, %f340;
	sub.f32 	%f342, %f340, %f341;
	neg.f32 	%f343, %f340;
	fma.rn.f32 	%f344, %f338, 0f3EA8F5C3, %f343;
	neg.f32 	%f345, %f330;
	add.rn.f32 	%f346, %f338, %f345;
	neg.f32 	%f347, %f346;
	add.rn.f32 	%f348, %f337, %f347;
	fma.rn.f32 	%f349, %f348, 0f3EA8F5C3, %f344;
	add.f32 	%f350, %f342, %f349;
	setp.gt.f32 	%p43, %f341, 0f00000000;
	selp.b32 	%r69, 0, -2097152000, %p43;
	setp.neu.f32 	%p44, %f34, 0f7F800000;
	setp.lt.f32 	%p45, %f340, 0f00000000;
	selp.f32 	%f351, 0f00000000, 0f7F800000, %p45;
	abs.f32 	%f352, %f340;
	setp.gt.f32 	%p46, %f352, 0f43180000;
	cvt.rzi.s32.f32 	%r70, %f341;
	shl.b32 	%r71, %r70, 23;
	sub.s32 	%r72, %r71, %r69;
	mov.b32 	%f353, %r72;
	add.s32 	%r73, %r69, 2130706432;
	mov.b32 	%f354, %r73;
	fma.rn.f32 	%f355, %f350, 0f391FCB8E, 0f3AAF85ED;
	fma.rn.f32 	%f356, %f355, %f350, 0f3C1D9856;
	fma.rn.f32 	%f357, %f356, %f350, 0f3D6357BB;
	fma.rn.f32 	%f358, %f357, %f350, 0f3E75FDEC;
	fma.rn.f32 	%f359, %f358, %f350, 0f3F317218;
	fma.rn.f32 	%f360, %f359, %f350, 0f3F800000;
	mul.f32 	%f361, %f360, %f354;
	mul.f32 	%f362, %f361, %f353;
	selp.f32 	%f435, %f351, %f362, %p46;
	@%p44 bra 	$L__BB0_35;
	add.f32 	%f363, %f26, %f26;
	mov.b32 	%r74, %f363;
	and.b32  	%r75, %r74, 2147483647;
	mov.b32 	%f435, %r75;
	bra.uni 	$L__BB0_35;
$L__BB0_34:
	cvt.f64.f32 	%fd59, %f26;
	fma.rn.f64 	%fd60, %fd59, 0d401F25E353F7CED9, 0d3FC1A7B9611A7B96;
	cvt.rn.f32.f64 	%f435, %fd60;
$L__BB0_35:
	setp.leu.f32 	%p47, %f27, 0f3C1118C2;
	@%p47 bra 	$L__BB0_41;
	abs.f32 	%f40, %f27;
	setp.eq.f32 	%p48, %f27, 0f3F800000;
	mov.f32 	%f436, 0f3F800000;
	@%p48 bra 	$L__BB0_42;
	setp.num.f32 	%p49, %f40, %f40;
	@%p49 bra 	$L__BB0_39;
	mov.f32 	%f421, 0f3EA8F5C3;
	add.rn.f32 	%f436, %f27, %f421;
	bra.uni 	$L__BB0_42;
$L__BB0_39:
	setp.lt.f32 	%p50, %f40, 0f00800000;
	mul.f32 	%f366, %f40, 0f4B800000;
	selp.f32 	%f367, %f366, %f40, %p50;
	mov.b32 	%r76, %f367;
	add.s32 	%r77, %r76, -1060439283;
	and.b32  	%r78, %r77, -8388608;
	sub.s32 	%r79, %r76, %r78;
	mov.b32 	%f368, %r79;
	cvt.rn.f32.s32 	%f369, %r78;
	selp.f32 	%f370, 0fC1C00000, 0f00000000, %p50;
	fma.rn.f32 	%f371, %f369, 0f34000000, %f370;
	add.f32 	%f372, %f368, 0fBF800000;
	add.f32 	%f373, %f368, 0f3F800000;
	rcp.approx.ftz.f32 	%f374, %f373;
	add.f32 	%f375, %f372, %f372;
	mul.f32 	%f376, %f375, %f374;
	mul.f32 	%f377, %f376, %f376;
	neg.f32 	%f378, %f376;
	sub.f32 	%f379, %f372, %f376;
	add.f32 	%f380, %f379, %f379;
	fma.rn.f32 	%f381, %f378, %f372, %f380;
	mul.rn.f32 	%f382, %f374, %f381;
	fma.rn.f32 	%f383, %f377, 0f3A2C32E4, 0f3B52E7DB;
	fma.rn.f32 	%f384, %f383, %f377, 0f3C93BB73;
	fma.rn.f32 	%f385, %f384, %f377, 0f3DF6384F;
	mul.rn.f32 	%f386, %f385, %f377;
	fma.rn.f32 	%f387, %f376, 0f3FB8AA3B, %f371;
	mul.f32 	%f388, %f386, 0f40400000;
	sub.f32 	%f389, %f371, %f387;
	fma.rn.f32 	%f390, %f376, 0f3FB8AA3B, %f389;
	fma.rn.f32 	%f391, %f382, 0f3FB8AA3B, %f390;
	fma.rn.f32 	%f392, %f376, 0f32A55E34, %f391;
	fma.rn.f32 	%f393, %f388, %f382, %f392;
	fma.rn.f32 	%f394, %f386, %f376, %f393;
	add.rn.f32 	%f395, %f387, %f394;
	mov.f32 	%f396, 0f3EA8F5C3;
	mul.rn.f32 	%f397, %f395, %f396;
	cvt.rni.f32.f32 	%f398, %f397;
	sub.f32 	%f399, %f397, %f398;
	neg.f32 	%f400, %f397;
	fma.rn.f32 	%f401, %f395, 0f3EA8F5C3, %f400;
	neg.f32 	%f402, %f387;
	add.rn.f32 	%f403, %f395, %f402;
	neg.f32 	%f404, %f403;
	add.rn.f32 	%f405, %f394, %f404;
	fma.rn.f32 	%f406, %f405, 0f3EA8F5C3, %f401;
	add.f32 	%f407, %f399, %f406;
	setp.gt.f32 	%p51, %f398, 0f00000000;
	selp.b32 	%r80, 0, -2097152000, %p51;
	setp.neu.f32 	%p52, %f40, 0f7F800000;
	setp.lt.f32 	%p53, %f397, 0f00000000;
	selp.f32 	%f408, 0f00000000, 0f7F800000, %p53;
	abs.f32 	%f409, %f397;
	setp.gt.f32 	%p54, %f409, 0f43180000;
	cvt.rzi.s32.f32 	%r81, %f398;
	shl.b32 	%r82, %r81, 23;
	sub.s32 	%r83, %r82, %r80;
	mov.b32 	%f410, %r83;
	add.s32 	%r84, %r80, 2130706432;
	mov.b32 	%f411, %r84;
	fma.rn.f32 	%f412, %f407, 0f391FCB8E, 0f3AAF85ED;
	fma.rn.f32 	%f413, %f412, %f407, 0f3C1D9856;
	fma.rn.f32 	%f414, %f413, %f407, 0f3D6357BB;
	fma.rn.f32 	%f415, %f414, %f407, 0f3E75FDEC;
	fma.rn.f32 	%f416, %f415, %f407, 0f3F317218;
	fma.rn.f32 	%f417, %f416, %f407, 0f3F800000;
	mul.f32 	%f418, %f417, %f411;
	mul.f32 	%f419, %f418, %f410;
	selp.f32 	%f436, %f408, %f419, %p54;
	@%p52 bra 	$L__BB0_42;
	add.f32 	%f420, %f27, %f27;
	mov.b32 	%r85, %f420;
	and.b32  	%r86, %r85, 2147483647;
	mov.b32 	%f436, %r86;
	bra.uni 	$L__BB0_42;
$L__BB0_41:
	cvt.f64.f32 	%fd61, %f27;
	fma.rn.f64 	%fd62, %fd61, 0d401F25E353F7CED9, 0d3FC1A7B9611A7B96;
	cvt.rn.f32.f64 	%f436, %fd62;
$L__BB0_42:
	fma.rn.f32 	%f422, %f435, 0f42E80000, 0fC1800000;
	sub.f32 	%f423, %f434, %f435;
	mul.f32 	%f424, %f423, 0f43FA0000;
	sub.f32 	%f425, %f435, %f436;
	mul.f32 	%f426, %f425, 0f43480000;
	cvta.to.global.u64 	%rd12, %rd3;
	add.s64 	%rd14, %rd12, %rd10;
	st.global.f32 	[%rd14], %f422;
	st.global.f32 	[%rd14+4], %f424;
	st.global.f32 	[%rd14+8], %f426;
	bar.sync 	0;
	ld.global.f32 	%f46, [%rd14];
	ld.global.f32 	%f47, [%rd14+4];
	ld.global.f32 	%f48, [%rd14+8];
	ld.global.f32 	%f427, [%rd14+12];
	ld.global.f32 	%f428, [%rd14+16];
	ld.global.f32 	%f429, [%rd14+20];
	mul.lo.s32 	%r87, %r1, 3;
	mul.wide.s32 	%rd15, %r87, 4;
	add.s64 	%rd16, %rd14, %rd15;
	ld.global.f32 	%f49, [%rd16];
	ld.global.f32 	%f50, [%rd16+4];
	ld.global.f32 	%f51, [%rd16+8];
	sub.f32 	%f52, %f427, %f46;
	sub.f32 	%f53, %f428, %f47;
	sub.f32 	%f54, %f429, %f48;
	cvt.f64.f32 	%fd1, %f52;
	{
	.reg .b32 %temp; 
	mov.b64 	{%temp, %r3}, %fd1;
	}
	mov.f64 	%fd63, 0d4000000000000000;
	{
	.reg .b32 %temp; 
	mov.b64 	{%temp, %r88}, %fd63;
	}
	and.b32  	%r5, %r88, 2146435072;
	setp.eq.s32 	%p55, %r5, 1062207488;
	abs.f64 	%fd2, %fd1;
	{ // callseq 0, 0
	.param .b64 param0;
	st.param.f64 	[param0], %fd2;
	.param .b64 retval0;
	call.uni (retval0), 
	__internal_accurate_pow, 
	(
	param0
	);
	ld.param.f64 	%fd64, [retval0];
	} // callseq 0
	setp.lt.s32 	%p56, %r3, 0;
	neg.f64 	%fd66, %fd64;
	selp.f64 	%fd67, %fd66, %fd64, %p55;
	selp.f64 	%fd109, %fd67, %fd64, %p56;
	setp.neu.f32 	%p57, %f52, 0f00000000;
	@%p57 bra 	$L__BB0_44;
	setp.eq.s32 	%p58, %r5, 1062207488;
	selp.b32 	%r89, %r3, 0, %p58;
	setp.lt.s32 	%p59, %r88, 0;
	or.b32  	%r90, %r89, 2146435072;
	selp.b32 	%r91, %r90, %r89, %p59;
	mov.b32 	%r92, 0;
	mov.b64 	%fd109, {%r92, %r91};
$L__BB0_44:
	add.f64 	%fd68, %fd1, 0d4000000000000000;
	{
	.reg .b32 %temp; 
	mov.b64 	{%temp, %r93}, %fd68;
	}
	and.b32  	%r94, %r93, 2146435072;
	setp.ne.s32 	%p60, %r94, 2146435072;
	@%p60 bra 	$L__BB0_49;
	setp.num.f32 	%p61, %f52, %f52;
	@%p61 bra 	$L__BB0_47;
	mov.f64 	%fd69, 0d4000000000000000;
	add.rn.f64 	%fd109, %fd1, %fd69;
	bra.uni 	$L__BB0_49;
$L__BB0_47:
	setp.neu.f64 	%p62, %fd2, 0d7FF0000000000000;
	@%p62 bra 	$L__BB0_49;
	setp.lt.s32 	%p63, %r3, 0;
	setp.eq.s32 	%p64, %r5, 1062207488;
	setp.lt.s32 	%p65, %r88, 0;
	selp.b32 	%r96, 0, 2146435072, %p65;
	and.b32  	%r97, %r88, 2147483647;
	setp.ne.s32 	%p66, %r97, 1071644672;
	or.b32  	%r98, %r96, -2147483648;
	selp.b32 	%r99, %r98, %r96, %p66;
	selp.b32 	%r100, %r99, %r96, %p64;
	selp.b32 	%r101, %r100, %r96, %p63;
	mov.b32 	%r102, 0;
	mov.b64 	%fd109, {%r102, %r101};
$L__BB0_49:
	setp.eq.s32 	%p67, %r5, 1062207488;
	setp.eq.f32 	%p68, %f52, 0f3F800000;
	selp.f64 	%fd9, 0d3FF0000000000000, %fd109, %p68;
	cvt.f64.f32 	%fd10, %f53;
	{
	.reg .b32 %temp; 
	mov.b64 	{%temp, %r6}, %fd10;
	}
	abs.f64 	%fd11, %fd10;
	{ // callseq 1, 0
	.param .b64 param0;
	st.param.f64 	[param0], %fd11;
	.param .b64 retval0;
	call.uni (retval0), 
	__internal_accurate_pow, 
	(
	param0
	);
	ld.param.f64 	%fd70, [retval0];
	} // callseq 1
	setp.lt.s32 	%p69, %r6, 0;
	neg.f64 	%fd72, %fd70;
	selp.f64 	%fd73, %fd72, %fd70, %p67;
	selp.f64 	%fd111, %fd73, %fd70, %p69;
	setp.neu.f32 	%p70, %f53, 0f00000000;
	@%p70 bra 	$L__BB0_51;
	setp.eq.s32 	%p71, %r5, 1062207488;
	selp.b32 	%r104, %r6, 0, %p71;
	setp.lt.s32 	%p72, %r88, 0;
	or.b32  	%r105, %r104, 2146435072;
	selp.b32 	%r106, %r105, %r104, %p72;
	mov.b32 	%r107, 0;
	mov.b64 	%fd111, {%r107, %r106};
$L__BB0_51:
	add.f64 	%fd74, %fd10, 0d4000000000000000;
	{
	.reg .b32 %temp; 
	mov.b64 	{%temp, %r108}, %fd74;
	}
	and.b32  	%r109, %r108, 2146435072;
	setp.ne.s32 	%p73, %r109, 2146435072;
	@%p73 bra 	$L__BB0_56;
	setp.num.f32 	%p74, %f53, %f53;
	@%p74 bra 	$L__BB0_54;
	mov.f64 	%fd75, 0d4000000000000000;
	add.rn.f64 	%fd111, %fd10, %fd75;
	bra.uni 	$L__BB0_56;
$L__BB0_54:
	setp.neu.f64 	%p75, %fd11, 0d7FF0000000000000;
	@%p75 bra 	$L__BB0_56;
	setp.lt.s32 	%p76, %r6, 0;
	setp.eq.s32 	%p77, %r5, 1062207488;
	setp.lt.s32 	%p78, %r88, 0;
	selp.b32 	%r111, 0, 2146435072, %p78;
	and.b32  	%r112, %r88, 2147483647;
	setp.ne.s32 	%p79, %r112, 1071644672;
	or.b32  	%r113, %r111, -2147483648;
	selp.b32 	%r114, %r113, %r111, %p79;
	selp.b32 	%r115, %r114, %r111, %p77;
	selp.b32 	%r116, %r115, %r111, %p76;
	mov.b32 	%r117, 0;
	mov.b64 	%fd111, {%r117, %r116};
$L__BB0_56:
	setp.eq.s32 	%p80, %r5, 1062207488;
	setp.eq.f32 	%p81, %f53, 0f3F800000;
	selp.f64 	%fd76, 0d3FF0000000000000, %fd111, %p81;
	add.f64 	%fd18, %fd9, %fd76;
	cvt.f64.f32 	%fd19, %f54;
	{
	.reg .b32 %temp; 
	mov.b64 	{%temp, %r7}, %fd19;
	}
	abs.f64 	%fd20, %fd19;
	{ // callseq 2, 0
	.param .b64 param0;
	st.param.f64 	[param0], %fd20;
	.param .b64 retval0;
	call.uni (retval0), 
	__internal_accurate_pow, 
	(
	param0
	);
	ld.param.f64 	%fd77, [retval0];
	} // callseq 2
	setp.lt.s32 	%p82, %r7, 0;
	neg.f64 	%fd79, %fd77;
	selp.f64 	%fd80, %fd79, %fd77, %p80;
	selp.f64 	%fd113, %fd80, %fd77, %p82;
	setp.neu.f32 	%p83, %f54, 0f00000000;
	@%p83 bra 	$L__BB0_58;
	setp.eq.s32 	%p84, %r5, 1062207488;
	selp.b32 	%r119, %r7, 0, %p84;
	setp.lt.s32 	%p85, %r88, 0;
	or.b32  	%r120, %r119, 2146435072;
	selp.b32 	%r121, %r120, %r119, %p85;
	mov.b32 	%r122, 0;
	mov.b64 	%fd113, {%r122, %r121};
$L__BB0_58:
	add.f64 	%fd81, %fd19, 0d4000000000000000;
	{
	.reg .b32 %temp; 
	mov.b64 	{%temp, %r123}, %fd81;
	}
	and.b32  	%r124, %r123, 2146435072;
	setp.ne.s32 	%p86, %r124, 2146435072;
	@%p86 bra 	$L__BB0_63;
	setp.num.f32 	%p87, %f54, %f54;
	@%p87 bra 	$L__BB0_61;
	mov.f64 	%fd82, 0d4000000000000000;
	add.rn.f64 	%fd113, %fd19, %fd82;
	bra.uni 	$L__BB0_63;
$L__BB0_61:
	setp.neu.f64 	%p88, %fd20, 0d7FF0000000000000;
	@%p88 bra 	$L__BB0_63;
	setp.lt.s32 	%p89, %r7, 0;
	setp.eq.s32 	%p90, %r5, 1062207488;
	setp.lt.s32 	%p91, %r88, 0;
	selp.b32 	%r126, 0, 2146435072, %p91;
	and.b32  	%r127, %r88, 2147483647;
	setp.ne.s32 	%p92, %r127, 1071644672;
	or.b32  	%r128, %r126, -2147483648;
	selp.b32 	%r129, %r128, %r126, %p92;
	selp.b32 	%r130, %r129, %r126, %p90;
	selp.b32 	%r131, %r130, %r126, %p89;
	mov.b32 	%r132, 0;
	mov.b64 	%fd113, {%r132, %r131};
$L__BB0_63:
	setp.eq.s32 	%p93, %r5, 1062207488;
	setp.eq.f32 	%p94, %f54, 0f3F800000;
	selp.f64 	%fd83, 0d3FF0000000000000, %fd113, %p94;
	add.f64 	%fd84, %fd18, %fd83;
	sqrt.rn.f64 	%fd85, %fd84;
	cvt.rn.f32.f64 	%f55, %fd85;
	sub.f32 	%f56, %f49, %f46;
	sub.f32 	%f57, %f50, %f47;
	sub.f32 	%f58, %f51, %f48;
	cvt.f64.f32 	%fd27, %f56;
	{
	.reg .b32 %temp; 
	mov.b64 	{%temp, %r8}, %fd27;
	}
	abs.f64 	%fd28, %fd27;
	{ // callseq 3, 0
	.param .b64 param0;
	st.param.f64 	[param0], %fd28;
	.param .b64 retval0;
	call.uni (retval0), 
	__internal_accurate_pow, 
	(
	param0
	);
	ld.param.f64 	%fd86, [retval0];
	} // callseq 3
	setp.lt.s32 	%p95, %r8, 0;
	neg.f64 	%fd88, %fd86;
	selp.f64 	%fd89, %fd88, %fd86, %p93;
	selp.f64 	%fd115, %fd89, %fd86, %p95;
	setp.neu.f32 	%p96, %f56, 0f00000000;
	@%p96 bra 	$L__BB0_65;
	setp.eq.s32 	%p97, %r5, 1062207488;
	selp.b32 	%r134, %r8, 0, %p97;
	setp.lt.s32 	%p98, %r88, 0;
	or.b32  	%r135, %r134, 2146435072;
	selp.b32 	%r136, %r135, %r134, %p98;
	mov.b32 	%r137, 0;
	mov.b64 	%fd115, {%r137, %r136};
$L__BB0_65:
	add.f64 	%fd90, %fd27, 0d4000000000000000;
	{
	.reg .b32 %temp; 
	mov.b64 	{%temp, %r138}, %fd90;
	}
	and.b32  	%r139, %r138, 2146435072;
	setp.ne.s32 	%p99, %r139, 2146435072;
	@%p99 bra 	$L__BB0_70;
	setp.num.f32 	%p100, %f56, %f56;
	@%p100 bra 	$L__BB0_68;
	mov.f64 	%fd91, 0d4000000000000000;
	add.rn.f64 	%fd115, %fd27, %fd91;
	bra.uni 	$L__BB0_70;
$L__BB0_68:
	setp.neu.f64 	%p101, %fd28, 0d7FF0000000000000;
	@%p101 bra 	$L__BB0_70;
	setp.lt.s32 	%p102, %r8, 0;
	setp.eq.s32 	%p103, %r5, 1062207488;
	setp.lt.s32 	%p104, %r88, 0;
	selp.b32 	%r141, 0, 2146435072, %p104;
	and.b32  	%r142, %r88, 2147483647;
	setp.ne.s32 	%p105, %r142, 1071644672;
	or.b32  	%r143, %r141, -2147483648;
	selp.b32 	%r144, %r143, %r141, %p105;
	selp.b32 	%r145, %r144, %r141, %p103;
	selp.b32 	%r146, %r145, %r141, %p102;
	mov.b32 	%r147, 0;
	mov.b64 	%fd115, {%r147, %r146};
$L__BB0_70:
	setp.eq.s32 	%p106, %r5, 1062207488;
	setp.eq.f32 	%p107, %f56, 0f3F800000;
	selp.f64 	%fd35, 0d3FF0000000000000, %fd115, %p107;
	cvt.f64.f32 	%fd36, %f57;
	{
	.reg .b32 %temp; 
	mov.b64 	{%temp, %r9}, %fd36;
	}
	abs.f64 	%fd37, %fd36;
	{ // callseq 4, 0
	.param .b64 param0;
	st.param.f64 	[param0], %fd37;
	.param .b64 retval0;
	call.uni (retval0), 
	__internal_accurate_pow, 
	(
	param0
	);
	ld.param.f64 	%fd92, [retval0];
	} // callseq 4
	setp.lt.s32 	%p108, %r9, 0;
	neg.f64 	%fd94, %fd92;
	selp.f64 	%fd95, %fd94, %fd92, %p106;
	selp.f64 	%fd117, %fd95, %fd92, %p108;
	setp.neu.f32 	%p109, %f57, 0f00000000;
	@%p109 bra 	$L__BB0_72;
	setp.eq.s32 	%p110, %r5, 1062207488;
	selp.b32 	%r149, %r9, 0, %p110;
	setp.lt.s32 	%p111, %r88, 0;
	or.b32  	%r150, %r149, 2146435072;
	selp.b32 	%r151, %r150, %r149, %p111;
	mov.b32 	%r152, 0;
	mov.b64 	%fd117, {%r152, %r151};
$L__BB0_72:
	add.f64 	%fd96, %fd36, 0d4000000000000000;
	{
	.reg .b32 %temp; 
	mov.b64 	{%temp, %r153}, %fd96;
	}
	and.b32  	%r154, %r153, 2146435072;
	setp.ne.s32 	%p112, %r154, 2146435072;
	@%p112 bra 	$L__BB0_77;
	setp.num.f32 	%p113, %f57, %f57;
	@%p113 bra 	$L__BB0_75;
	mov.f64 	%fd97, 0d4000000000000000;
	add.rn.f64 	%fd117, %fd36, %fd97;
	bra.uni 	$L__BB0_77;
$L__BB0_75:
	setp.neu.f64 	%p114, %fd37, 0d7FF0000000000000;
	@%p114 bra 	$L__BB0_77;
	setp.lt.s32 	%p115, %r9, 0;
	setp.eq.s32 	%p116, %r5, 1062207488;
	setp.lt.s32 	%p117, %r88, 0;
	selp.b32 	%r156, 0, 2146435072, %p117;
	and.b32  	%r157, %r88, 2147483647;
	setp.ne.s32 	%p118, %r157, 1071644672;
	or.b32  	%r158, %r156, -2147483648;
	selp.b32 	%r159, %r158, %r156, %p118;
	selp.b32 	%r160, %r159, %r156, %p116;
	selp.b32 	%r161, %r160, %r156, %p115;
	mov.b32 	%r162, 0;
	mov.b64 	%fd117, {%r162, %r161};
$L__BB0_77:
	setp.eq.s32 	%p119, %r5, 1062207488;
	setp.eq.f32 	%p120, %f57, 0f3F800000;
	selp.f64 	%fd98, 0d3FF0000000000000, %fd117, %p120;
	add.f64 	%fd44, %fd35, %fd98;
	cvt.f64.f32 	%fd45, %f58;
	{
	.reg .b32 %temp; 
	mov.b64 	{%temp, %r10}, %fd45;
	}
	abs.f64 	%fd46, %fd45;
	{ // callseq 5, 0
	.param .b64 param0;
	st.param.f64 	[param0], %fd46;
	.param .b64 retval0;
	call.uni (retval0), 
	__internal_accurate_pow, 
	(
	param0
	);
	ld.param.f64 	%fd99, [retval0];
	} // callseq 5
	setp.lt.s32 	%p121, %r10, 0;
	neg.f64 	%fd101, %fd99;
	selp.f64 	%fd102, %fd101, %fd99, %p119;
	selp.f64 	%fd119, %fd102, %fd99, %p121;
	setp.neu.f32 	%p122, %f58, 0f00000000;
	@%p122 bra 	$L__BB0_79;
	setp.eq.s32 	%p123, %r5, 1062207488;
	selp.b32 	%r164, %r10, 0, %p123;
	setp.lt.s32 	%p124, %r88, 0;
	or.b32  	%r165, %r164, 2146435072;
	selp.b32 	%r166, %r165, %r164, %p124;
	mov.b32 	%r167, 0;
	mov.b64 	%fd119, {%r167, %r166};
$L__BB0_79:
	add.f64 	%fd103, %fd45, 0d4000000000000000;
	{
	.reg .b32 %temp; 
	mov.b64 	{%temp, %r168}, %fd103;
	}
	and.b32  	%r169, %r168, 2146435072;
	setp.ne.s32 	%p125, %r169, 2146435072;
	@%p125 bra 	$L__BB0_84;
	setp.num.f32 	%p126, %f58, %f58;
	@%p126 bra 	$L__BB0_82;
	mov.f64 	%fd104, 0d4000000000000000;
	add.rn.f64 	%fd119, %fd45, %fd104;
	bra.uni 	$L__BB0_84;
$L__BB0_82:
	setp.neu.f64 	%p127, %fd46, 0d7FF0000000000000;
	@%p127 bra 	$L__BB0_84;
	setp.lt.s32 	%p128, %r10, 0;
	setp.eq.s32 	%p129, %r5, 1062207488;
	setp.lt.s32 	%p130, %r88, 0;
	selp.b32 	%r171, 0, 2146435072, %p130;
	and.b32  	%r172, %r88, 2147483647;
	setp.ne.s32 	%p131, %r172, 1071644672;
	or.b32  	%r173, %r171, -2147483648;
	selp.b32 	%r174, %r173, %r171, %p131;
	selp.b32 	%r175, %r174, %r171, %p129;
	selp.b32 	%r176, %r175, %r171, %p128;
	mov.b32 	%r177, 0;
	mov.b64 	%fd119, {%r177, %r176};
$L__BB0_84:
	setp.eq.f32 	%p132, %f58, 0f3F800000;
	selp.f64 	%fd105, 0d3FF0000000000000, %fd119, %p132;
	add.f64 	%fd106, %fd44, %fd105;
	sqrt.rn.f64 	%fd107, %fd106;
	cvt.rn.f32.f64 	%f430, %fd107;
	cvta.to.global.u64 	%rd18, %rd4;
	add.s64 	%rd1, %rd18, %rd7;
	mov.b16 	%rs4, 0;
	st.global.u8 	[%rd1], %rs4;
	st.global.u8 	[%rd1+1], %rs4;
	st.global.u8 	[%rd1+2], %rs4;
	bar.sync 	0;
	setp.leu.f32 	%p133, %f430, 0f3DCCCCCD;
	@%p133 bra 	$L__BB0_86;
	mov.b16 	%rs5, 255;
	st.global.u8 	[%rd1+1], %rs5;
$L__BB0_86:
	setp.leu.f32 	%p134, %f55, 0f3DCCCCCD;
	@%p134 bra 	$L__BB0_88;
	mov.b16 	%rs6, 255;
	st.global.u8 	[%rd1], %rs6;
$L__BB0_88:
	ret;

}
	// .globl	_Z27RecursiveDoublingHorizontalPhS_S_
.visible .entry _Z27RecursiveDoublingHorizontalPhS_S_(
	.param .u64 .ptr .align 1 _Z27RecursiveDoublingHorizontalPhS_S__param_0,
	.param .u64 .ptr .align 1 _Z27RecursiveDoublingHorizontalPhS_S__param_1,
	.param .u64 .ptr .align 1 _Z27RecursiveDoublingHorizontalPhS_S__param_2
)
{
	.reg .pred 	%p<11>;
	.reg .b16 	%rs<31>;
	.reg .b32 	%r<19>;
	.reg .b64 	%rd<13>;
	// demoted variable
	.shared .align 1 .b8 _ZZ27RecursiveDoublingHorizontalPhS_S_E11bReadyRight[1024];
	// demoted variable
	.shared .align 1 .b8 _ZZ27RecursiveDoublingHorizontalPhS_S_E10bReadyLeft[1024];
	ld.param.u64 	%rd4, [_Z27RecursiveDoublingHorizontalPhS_S__param_0];
	ld.param.u64 	%rd6, [_Z27RecursiveDoublingHorizontalPhS_S__param_1];
	ld.param.u64 	%rd5, [_Z27RecursiveDoublingHorizontalPhS_S__param_2];
	cvta.to.global.u64 	%rd7, %rd6;
	mov.u32 	%r6, %tid.x;
	mov.u32 	%r7, %ctaid.x;
	mov.u32 	%r8, %ntid.x;
	mad.lo.s32 	%r1, %r7, %r8, %r6;
	mov.u32 	%r9, %tid.y;
	mov.u32 	%r10, %ctaid.y;
	mov.u32 	%r11, %ntid.y;
	mad.lo.s32 	%r12, %r10, %r11, %r9;
	mov.u32 	%r13, %nctaid.x;
	mul.lo.s32 	%r2, %r13, %r8;
	mad.lo.s32 	%r14, %r12, %r2, %r1;
	mul.lo.s32 	%r3, %r14, 3;
	mov.u32 	%r15, _ZZ27RecursiveDoublingHorizontalPhS_S_E11bReadyRight;
	add.s32 	%r4, %r15, %r1;
	mov.b16 	%rs1, 0;
	st.shared.u8 	[%r4], %rs1;
	mov.u32 	%r16, _ZZ27RecursiveDoublingHorizontalPhS_S_E10bReadyLeft;
	add.s32 	%r5, %r16, %r1;
	st.shared.u8 	[%r5], %rs1;
	mov.b16 	%rs2, 1;
	st.shared.u8 	[_ZZ27RecursiveDoublingHorizontalPhS_S_E10bReadyLeft], %rs2;
	add.s32 	%r17, %r15, %r2;
	st.shared.u8 	[%r17+-1], %rs2;
	setp.ne.s32 	%p1, %r1, 0;
	cvt.s64.s32 	%rd8, %r3;
	add.s64 	%rd1, %rd7, %rd8;
	@%p1 bra 	$L__BB1_2;
	mov.b16 	%rs3, 0;
	st.global.u8 	[%rd1], %rs3;
	st.global.u8 	[%rd1+1], %rs3;
	st.global.u8 	[%rd1+2], %rs3;
$L__BB1_2:
	add.s32 	%r18, %r2, -1;
	setp.ne.s32 	%p2, %r1, %r18;
	cvta.to.global.u64 	%rd10, %rd5;
	add.s64 	%rd2, %rd10, %rd8;
	@%p2 bra 	$L__BB1_4;
	mov.b16 	%rs4, 0;
	st.global.u8 	[%rd2], %rs4;
	st.global.u8 	[%rd2+1], %rs4;
	st.global.u8 	[%rd2+2], %rs4;
$L__BB1_4:
	bar.sync 	0;
	ld.shared.u8 	%rs5, [%r5];
	setp.ne.s16 	%p3, %rs5, 0;
	cvta.to.global.u64 	%rd12, %rd4;
	add.s64 	%rd3, %rd12, %rd8;
	@%p3 bra 	$L__BB1_5;
	bra.uni 	$L__BB1_9;
$L__BB1_5:
	ld.shared.u8 	%rs18, [%r4];
	setp.ne.s16 	%p7, %rs18, 0;
	@%p7 bra 	$L__BB1_16;
$L__BB1_6:
	ld.global.u8 	%rs19, [%rd3+1];
	setp.eq.s16 	%p8, %rs19, 0;
	@%p8 bra 	$L__BB1_14;
	ld.shared.u8 	%rs20, [%r4+1];
	setp.ne.s16 	%p9, %rs20, 1;
	@%p9 bra 	$L__BB1_15;
	ld.global.u8 	%rs21, [%rd2+3];
	add.s16 	%rs22, %rs21, 1;
	st.global.u8 	[%rd2], %rs22;
	ld.global.u8 	%rs23, [%rd2+4];
	add.s16 	%rs24, %rs23, 1;
	st.global.u8 	[%rd2+1], %rs24;
	ld.global.u8 	%rs25, [%rd2+5];
	add.s16 	%rs26, %rs25, 1;
	st.global.u8 	[%rd2+2], %rs26;
	mov.b16 	%rs27, 1;
	st.shared.u8 	[%r4], %rs27;
	bra.uni 	$L__BB1_15;
$L__BB1_9:
	ld.global.u8 	%rs6, [%rd3+1];
	setp.eq.s16 	%p4, %rs6, 0;
	@%p4 bra 	$L__BB1_12;
	ld.shared.u8 	%rs7, [%r5+-1];
	setp.ne.s16 	%p5, %rs7, 1;
	@%p5 bra 	$L__BB1_13;
	ld.global.u8 	%rs8, [%rd1+-3];
	add.s16 	%rs9, %rs8, 1;
	st.global.u8 	[%rd1], %rs9;
	ld.global.u8 	%rs10, [%rd1+-2];
	add.s16 	%rs11, %rs10, 1;
	st.global.u8 	[%rd1+1], %rs11;
	ld.global.u8 	%rs12, [%rd1+-1];
	add.s16 	%rs13, %rs12, 1;
	st.global.u8 	[%rd1+2], %rs13;
	mov.b16 	%rs14, 1;
	st.shared.u8 	[%r5], %rs14;
	bra.uni 	$L__BB1_13;
$L__BB1_12:
	mov.b16 	%rs15, 0;
	st.global.u8 	[%rd1], %rs15;
	st.global.u8 	[%rd1+1], %rs15;
	st.global.u8 	[%rd1+2], %rs15;
	mov.b16 	%rs16, 1;
	st.shared.u8 	[%r5], %rs16;
$L__BB1_13:
	bar.sync 	0;
	ld.shared.u8 	%rs17, [%r5];
	setp.eq.s16 	%p6, %rs17, 0;
	@%p6 bra 	$L__BB1_9;
	bra.uni 	$L__BB1_5;
$L__BB1_14:
	mov.b16 	%rs28, 0;
	st.global.u8 	[%rd2], %rs28;
	st.global.u8 	[%rd2+1], %rs28;
	st.global.u8 	[%rd2+2], %rs28;
	mov.b16 	%rs29, 1;
	st.shared.u8 	[%r4], %rs29;
$L__BB1_15:
	bar.sync 	0;
	ld.shared.u8 	%rs30, [%r4];
	setp.eq.s16 	%p10, %rs30, 0;
	@%p10 bra 	$L__BB1_6;
$L__BB1_16:
	ret;

}
	// .globl	_Z23ComputeWeightHorizontalPhPf
.visible .entry _Z23ComputeWeightHorizontalPhPf(
	.param .u64 .ptr .align 1 _Z23ComputeWeightHorizontalPhPf_param_0,
	.param .u64 .ptr .align 1 _Z23ComputeWeightHorizontalPhPf_param_1
)
{
	.reg .pred 	%p<5>;
	.reg .b16 	%rs<13>;
	.reg .b32 	%r<32>;
	.reg .b32 	%f<2>;
	.reg .b64 	%rd<15>;
	.reg .b64 	%fd<3>;

	ld.param.u64 	%rd3, [_Z23ComputeWeightHorizontalPhPf_param_0];
	ld.param.u64 	%rd4, [_Z23ComputeWeightHorizontalPhPf_param_1];
	cvta.to.global.u64 	%rd1, %rd4;
	cvta.to.global.u64 	%rd2, %rd3;
	mov.u32 	%r10, %tid.x;
	mov.u32 	%r11, %ctaid.x;
	mov.u32 	%r12, %ntid.x;
	mad.lo.s32 	%r13, %r11, %r12, %r10;
	mov.u32 	%r14, %tid.y;
	mov.u32 	%r15, %ctaid.y;
	mov.u32 	%r16, %ntid.y;
	mad.lo.s32 	%r17, %r15, %r16, %r14;
	mov.u32 	%r18, %nctaid.x;
	mul.lo.s32 	%r19, %r18, %r12;
	mad.lo.s32 	%r1, %r17, %r19, %r13;
	mul.lo.s32 	%r28, %r1, 3;
	cvt.s64.s32 	%rd5, %r28;
	add.s64 	%rd6, %rd2, %rd5;
	ld.global.u8 	%rs1, [%rd6];
	setp.eq.s16 	%p1, %rs1, 0;
	@%p1 bra 	$L__BB2_8;
	mov.b32 	%r29, 0;
$L__BB2_2:
	add.s32 	%r29, %r29, 1;
	add.s32 	%r6, %r28, -1;
	cvt.s64.s32 	%rd7, %r28;
	add.s64 	%rd8, %rd2, %rd7;
	ld.global.u8 	%rs2, [%rd8+-1];
	setp.eq.s16 	%p2, %rs2, 0;
	mov.u32 	%r28, %r6;
	@%p2 bra 	$L__BB2_3;
	bra.uni 	$L__BB2_2;
$L__BB2_3:
	ld.global.u8 	%rs3, [%rd2];
	setp.eq.s16 	%p3, %rs3, 0;
	mov.b32 	%r31, 0;
	@%p3 bra 	$L__BB2_6;
	mov.b32 	%r30, 0;
$L__BB2_5:
	add.s32 	%r31, %r30, 1;
	cvt.u64.u32 	%rd9, %r30;
	add.s64 	%rd10, %rd2, %rd9;
	ld.global.u8 	%rs4, [%rd10+1];
	setp.ne.s16 	%p4, %rs4, 0;
	mov.u32 	%r30, %r31;
	@%p4 bra 	$L__BB2_5;
$L__BB2_6:
	min.s32 	%r23, %r31, %r29;
	add.s32 	%r24, %r31, %r29;
	cvt.u16.u32 	%rs5, %r23;
	shl.b16 	%rs6, %rs5, 1;
	and.b16  	%rs7, %rs6, 510;
	or.b16  	%rs8, %rs7, 1;
	cvt.u16.u32 	%rs9, %r24;
	add.s16 	%rs10, %rs9, -1;
	and.b16  	%rs11, %rs10, 255;
	div.u16 	%rs12, %rs8, %rs11;
	cvt.u32.u16 	%r25, %rs12;
	sub.s32 	%r26, 1, %r25;
	cvt.rn.f64.s32 	%fd1, %r26;
	mul.f64 	%fd2, %fd1, 0d3FE0000000000000;
	cvt.rn.f32.f64 	%f1, %fd2;
	mul.wide.s32 	%rd11, %r1, 4;
	add.s64 	%rd12, %rd1, %rd11;
	st.global.f32 	[%rd12], %f1;
$L__BB2_7:
	ret;
$L__BB2_8:
	mul.wide.s32 	%rd13, %r1, 4;
	add.s64 	%rd14, %rd1, %rd13;
	mov.b32 	%r27, 0;
	st.global.u32 	[%rd14], %r27;
	bra.uni 	$L__BB2_7;

}
	// .globl	_Z18BlendingHorizontalPhS_PfS_
.visible .entry _Z18BlendingHorizontalPhS_PfS_(
	.param .u64 .ptr .align 1 _Z18BlendingHorizontalPhS_PfS__param_0,
	.param .u64 .ptr .align 1 _Z18BlendingHorizontalPhS_PfS__param_1,
	.param .u64 .ptr .align 1 _Z18BlendingHorizontalPhS_PfS__param_2,
	.param .u64 .ptr .align 1 _Z18BlendingHorizontalPhS_PfS__param_3
)
{
	.reg .pred 	%p<12>;
	.reg .b16 	%rs<39>;
	.reg .b32 	%r<40>;
	.reg .b32 	%f<72>;
	.reg .b64 	%rd<30>;

	ld.param.u64 	%rd8, [_Z18BlendingHorizontalPhS_PfS__param_0];
	ld.param.u64 	%rd9, [_Z18BlendingHorizontalPhS_PfS__param_1];
	ld.param.u64 	%rd7, [_Z18BlendingHorizontalPhS_PfS__param_2];
	ld.param.u64 	%rd10, [_Z18BlendingHorizontalPhS_PfS__param_3];
	cvta.to.global.u64 	%rd1, %rd9;
	cvta.to.global.u64 	%rd2, %rd10;
	cvta.to.global.u64 	%rd3, %rd8;
	mov.u32 	%r6, %tid.x;
	mov.u32 	%r7, %ctaid.x;
	mov.u32 	%r8, %ntid.x;
	mad.lo.s32 	%r9, %r7, %r8, %r6;
	mov.u32 	%r11, %tid.y;
	mov.u32 	%r12, %ctaid.y;
	mov.u32 	%r13, %ntid.y;
	mad.lo.s32 	%r14, %r12, %r13, %r11;
	mov.u32 	%r16, %nctaid.y;
	mul.lo.s32 	%r17, %r16, %r13;
	mov.u32 	%r19, %nctaid.x;
	mul.lo.s32 	%r20, %r19, %r8;
	mad.lo.s32 	%r2, %r14, %r20, %r9;
	mul.lo.s32 	%r3, %r2, 3;
	cvt.s64.s32 	%rd11, %r3;
	add.s64 	%rd4, %rd3, %rd11;
	ld.global.u8 	%rs2, [%rd4];
	add.s64 	%rd5, %rd2, %rd11;
	st.global.u8 	[%rd5], %rs2;
	ld.global.u8 	%rs3, [%rd4+1];
	st.global.u8 	[%rd5+1], %rs3;
	ld.global.u8 	%rs4, [%rd4+2];
	st.global.u8 	[%rd5+2], %rs4;
	bar.sync 	0;
	setp.lt.s32 	%p1, %r9, 1;
	add.s32 	%r21, %r9, 1;
	setp.ge.s32 	%p2, %r21, %r20;
	or.pred  	%p3, %p1, %p2;
	add.s32 	%r22, %r14, 1;
	setp.ge.u32 	%p4, %r22, %r17;
	or.pred  	%p5, %p3, %p4;
	setp.eq.s32 	%p6, %r14, 0;
	or.pred  	%p7, %p6, %p5;
	@%p7 bra 	$L__BB3_8;
	add.s64 	%rd13, %rd1, %rd11;
	ld.global.u8 	%rs5, [%rd13];
	setp.eq.s16 	%p8, %rs5, 0;
	@%p8 bra 	$L__BB3_8;
	cvta.to.global.u64 	%rd14, %rd7;
	sub.s32 	%r23, %r2, %r20;
	mul.wide.s32 	%rd15, %r23, 4;
	add.s64 	%rd6, %rd14, %rd15;
	add.s32 	%r24, %r2, %r20;
	mul.wide.s32 	%rd16, %r24, 4;
	add.s64 	%rd17, %rd14, %rd16;
	ld.global.f32 	%f1, [%rd17];
	mul.wide.s32 	%rd18, %r20, 4;
	add.s64 	%rd19, %rd6, %rd18;
	ld.global.f32 	%f2, [%rd19];
	ld.global.u8 	%rs1, [%rd1];
	mad.lo.s32 	%r4, %r20, -3, %r3;
	cvt.s64.s32 	%rd20, %r4;
	add.s64 	%rd21, %rd1, %rd20;
	ld.global.u8 	%rs6, [%rd21];
	setp.ne.s16 	%p9, %rs6, 0;
	@%p9 bra 	$L__BB3_4;
	ld.global.f32 	%f3, [%rd6];
	ld.global.u8 	%rs7, [%rd4];
	cvt.rn.f32.u16 	%f4, %rs7;
	add.s64 	%rd23, %rd3, %rd20;
	ld.global.u8 	%rs8, [%rd23];
	cvt.rn.f32.u16 	%f5, %rs8;
	mov.f32 	%f6, 0f3F800000;
	sub.f32 	%f7, %f6, %f3;
	mul.f32 	%f8, %f7, %f5;
	fma.rn.f32 	%f9, %f3, %f4, %f8;
	cvt.rzi.u32.f32 	%r25, %f9;
	st.global.u8 	[%rd5], %r25;
	ld.global.u8 	%rs9, [%rd4+1];
	cvt.rn.f32.u16 	%f10, %rs9;
	ld.global.u8 	%rs10, [%rd23+1];
	cvt.rn.f32.u16 	%f11, %rs10;
	mul.f32 	%f12, %f7, %f11;
	fma.rn.f32 	%f13, %f3, %f10, %f12;
	cvt.rzi.u32.f32 	%r26, %f13;
	st.global.u8 	[%rd5+1], %r26;
	ld.global.u8 	%rs11, [%rd4+2];
	cvt.rn.f32.u16 	%f14, %rs11;
	ld.global.u8 	%rs12, [%rd23+2];
	cvt.rn.f32.u16 	%f15, %rs12;
	mul.f32 	%f16, %f7, %f15;
	fma.rn.f32 	%f17, %f3, %f14, %f16;
	cvt.rzi.u32.f32 	%r27, %f17;
	st.global.u8 	[%rd5+2], %r27;
	ld.global.u8 	%rs13, [%rd23];
	cvt.rn.f32.u16 	%f18, %rs13;
	ld.global.u8 	%rs14, [%rd4];
	cvt.rn.f32.u16 	%f19, %rs14;
	sub.f32 	%f20, %f6, %f2;
	mul.f32 	%f21, %f20, %f19;
	fma.rn.f32 	%f22, %f2, %f18, %f21;
	cvt.rzi.u32.f32 	%r28, %f22;
	add.s64 	%rd24, %rd2, %rd20;
	st.global.u8 	[%rd24], %r28;
	ld.global.u8 	%rs15, [%rd23+1];
	cvt.rn.f32.u16 	%f23, %rs15;
	ld.global.u8 	%rs16, [%rd4+1];
	cvt.rn.f32.u16 	%f24, %rs16;
	mul.f32 	%f25, %f20, %f24;
	fma.rn.f32 	%f26, %f2, %f23, %f25;
	cvt.rzi.u32.f32 	%r29, %f26;
	st.global.u8 	[%rd24+1], %r29;
	ld.global.u8 	%rs17, [%rd23+2];
	cvt.rn.f32.u16 	%f27, %rs17;
	ld.global.u8 	%rs18, [%rd4+2];
	cvt.rn.f32.u16 	%f28, %rs18;
	mul.f32 	%f29, %f20, %f28;
	fma.rn.f32 	%f30, %f2, %f27, %f29;
	cvt.rzi.u32.f32 	%r30, %f30;
	st.global.u8 	[%rd24+2], %r30;
$L__BB3_4:
	mad.lo.s32 	%r5, %r20, 6, %r4;
	cvt.s64.s32 	%rd25, %r5;
	add.s64 	%rd26, %rd1, %rd25;
	ld.global.u8 	%rs19, [%rd26];
	setp.ne.s16 	%p10, %rs19, 0;
	@%p10 bra 	$L__BB3_6;
	ld.global.u8 	%rs20, [%rd4];
	cvt.rn.f32.u16 	%f31, %rs20;
	add.s64 	%rd28, %rd3, %rd25;
	ld.global.u8 	%rs21, [%rd28];
	cvt.rn.f32.u16 	%f32, %rs21;
	mov.f32 	%f33, 0f3F800000;
	sub.f32 	%f34, %f33, %f1;
	mul.f32 	%f35, %f34, %f32;
	fma.rn.f32 	%f36, %f1, %f31, %f35;
	cvt.rzi.u32.f32 	%r31, %f36;
	st.global.u8 	[%rd5], %r31;
	ld.global.u8 	%rs22, [%rd4+1];
	cvt.rn.f32.u16 	%f37, %rs22;
	ld.global.u8 	%rs23, [%rd28+1];
	cvt.rn.f32.u16 	%f38, %rs23;
	mul.f32 	%f39, %f34, %f38;
	fma.rn.f32 	%f40, %f1, %f37, %f39;
	cvt.rzi.u32.f32 	%r32, %f40;
	st.global.u8 	[%rd5+1], %r32;
	ld.global.u8 	%rs24, [%rd4+2];
	cvt.rn.f32.u16 	%f41, %rs24;
	ld.global.u8 	%rs25, [%rd28+2];
	cvt.rn.f32.u16 	%f42, %rs25;
	mul.f32 	%f43, %f34, %f42;
	fma.rn.f32 	%f44, %f1, %f41, %f43;
	cvt.rzi.u32.f32 	%r33, %f44;
	st.global.u8 	[%rd5+2], %r33;
	ld.global.u8 	%rs26, [%rd28];
	cvt.rn.f32.u16 	%f45, %rs26;
	ld.global.u8 	%rs27, [%rd4];
	cvt.rn.f32.u16 	%f46, %rs27;
	sub.f32 	%f47, %f33, %f2;
	mul.f32 	%f48, %f47, %f46;
	fma.rn.f32 	%f49, %f2, %f45, %f48;
	cvt.rzi.u32.f32 	%r34, %f49;
	add.s64 	%rd29, %rd2, %rd25;
	st.global.u8 	[%rd29], %r34;
	ld.global.u8 	%rs28, [%rd28+1];
	cvt.rn.f32.u16 	%f50, %rs28;
	ld.global.u8 	%rs29, [%rd4+1];
	cvt.rn.f32.u16 	%f51, %rs29;
	mul.f32 	%f52, %f47, %f51;
	fma.rn.f32 	%f53, %f2, %f50, %f52;
	cvt.rzi.u32.f32 	%r35, %f53;
	st.global.u8 	[%rd29+1], %r35;
	ld.global.u8 	%rs30, [%rd28+2];
	cvt.rn.f32.u16 	%f54, %rs30;
	ld.global.u8 	%rs31, [%rd4+2];
	cvt.rn.f32.u16 	%f55, %rs31;
	mul.f32 	%f56, %f47, %f55;
	fma.rn.f32 	%f57, %f2, %f54, %f56;
	cvt.rzi.u32.f32 	%r36, %f57;
	st.global.u8 	[%rd29+2], %r36;
$L__BB3_6:
	setp.ne.s16 	%p11, %rs1, 0;
	@%p11 bra 	$L__BB3_8;
	ld.global.u8 	%rs33, [%rd4+3];
	cvt.rn.f32.u16 	%f58, %rs33;
	ld.global.u8 	%rs34, [%rd4];
	cvt.rn.f32.u16 	%f59, %rs34;
	mov.f32 	%f60, 0f3F800000;
	sub.f32 	%f61, %f60, %f2;
	mul.f32 	%f62, %f61, %f59;
	fma.rn.f32 	%f63, %f2, %f58, %f62;
	cvt.rzi.u32.f32 	%r37, %f63;
	st.global.u8 	[%rd5+3], %r37;
	ld.global.u8 	%rs35, [%rd4+4];
	cvt.rn.f32.u16 	%f64, %rs35;
	ld.global.u8 	%rs36, [%rd4+1];
	cvt.rn.f32.u16 	%f65, %rs36;
	mul.f32 	%f66, %f61, %f65;
	fma.rn.f32 	%f67, %f2, %f64, %f66;
	cvt.rzi.u32.f32 	%r38, %f67;
	st.global.u8 	[%rd5+4], %r38;
	ld.global.u8 	%rs37, [%rd4+5];
	cvt.rn.f32.u16 	%f68, %rs37;
	ld.global.u8 	%rs38, [%rd4+2];
	cvt.rn.f32.u16 	%f69, %rs38;
	mul.f32 	%f70, %f61, %f69;
	fma.rn.f32 	%f71, %f2, %f68, %f70;
	cvt.rzi.u32.f32 	%r39, %f71;
	st.global.u8 	[%rd5+5], %r39;
$L__BB3_8:
	ret;

}
	// .globl	_Z25RecursiveDoublingVerticalPhS_S_
.visible .entry _Z25RecursiveDoublingVerticalPhS_S_(
	.param .u64 .ptr .align 1 _Z25RecursiveDoublingVerticalPhS_S__param_0,
	.param .u64 .ptr .align 1 _Z25RecursiveDoublingVerticalPhS_S__param_1,
	.param .u64 .ptr .align 1 _Z25RecursiveDoublingVerticalPhS_S__param_2
)
{
	.reg .pred 	%p<11>;
	.reg .b16 	%rs<31>;
	.reg .b32 	%r<23>;
	.reg .b64 	%rd<19>;
	// demoted variable
	.shared .align 1 .b8 _ZZ25RecursiveDoublingVerticalPhS_S_E9bReadyTop[768];
	// demoted variable
	.shared .align 1 .b8 _ZZ25RecursiveDoublingVerticalPhS_S_E12bReadyBottom[768];
	ld.param.u64 	%rd10, [_Z25RecursiveDoublingVerticalPhS_S__param_0];
	ld.param.u64 	%rd11, [_Z25RecursiveDoublingVerticalPhS_S__param_1];
	ld.param.u64 	%rd9, [_Z25RecursiveDoublingVerticalPhS_S__param_2];
	cvta.to.global.u64 	%rd1, %rd10;
	cvta.to.global.u64 	%rd2, %rd11;
	mov.u32 	%r7, %tid.x;
	mov.u32 	%r8, %ctaid.x;
	mov.u32 	%r9, %ntid.x;
	mad.lo.s32 	%r10, %r8, %r9, %r7;
	mov.u32 	%r11, %tid.y;
	mov.u32 	%r12, %ctaid.y;
	mov.u32 	%r13, %ntid.y;
	mad.lo.s32 	%r1, %r12, %r13, %r11;
	mov.u32 	%r14, %nctaid.x;
	mul.lo.s32 	%r2, %r14, %r9;
	mov.u32 	%r15, %nctaid.y;
	mul.lo.s32 	%r3, %r15, %r13;
	mad.lo.s32 	%r16, %r1, %r2, %r10;
	mul.lo.s32 	%r4, %r16, 3;
	mov.u32 	%r17, _ZZ25RecursiveDoublingVerticalPhS_S_E9bReadyTop;
	add.s32 	%r5, %r17, %r1;
	mov.b16 	%rs1, 0;
	st.shared.u8 	[%r5], %rs1;
	mov.u32 	%r18, _ZZ25RecursiveDoublingVerticalPhS_S_E12bReadyBottom;
	add.s32 	%r6, %r18, %r1;
	st.shared.u8 	[%r6], %rs1;
	mov.b16 	%rs2, 1;
	st.shared.u8 	[_ZZ25RecursiveDoublingVerticalPhS_S_E9bReadyTop], %rs2;
	add.s32 	%r19, %r18, %r3;
	st.shared.u8 	[%r19+-1], %rs2;
	setp.ne.s32 	%p1, %r1, 0;
	cvt.s64.s32 	%rd12, %r4;
	add.s64 	%rd3, %rd2, %rd12;
	@%p1 bra 	$L__BB4_2;
	mov.b16 	%rs3, 0;
	st.global.u8 	[%rd3], %rs3;
	st.global.u8 	[%rd3+1], %rs3;
	st.global.u8 	[%rd3+2], %rs3;
$L__BB4_2:
	add.s32 	%r20, %r3, -1;
	setp.ne.s32 	%p2, %r1, %r20;
	cvta.to.global.u64 	%rd14, %rd9;
	add.s64 	%rd4, %rd14, %rd12;
	@%p2 bra 	$L__BB4_4;
	mov.b16 	%rs4, 0;
	st.global.u8 	[%rd4], %rs4;
	st.global.u8 	[%rd4+1], %rs4;
	st.global.u8 	[%rd4+2], %rs4;
$L__BB4_4:
	bar.sync 	0;
	ld.shared.u8 	%rs5, [%r5];
	setp.ne.s16 	%p3, %rs5, 0;
	@%p3 bra 	$L__BB4_9;
	add.s64 	%rd5, %rd1, %rd12;
	mad.lo.s32 	%r21, %r2, -3, %r4;
	cvt.s64.s32 	%rd16, %r21;
	add.s64 	%rd6, %rd2, %rd16;
$L__BB4_6:
	ld.global.u8 	%rs6, [%rd5];
	setp.eq.s16 	%p4, %rs6, 0;
	@%p4 bra 	$L__BB4_14;
	ld.shared.u8 	%rs7, [%r5+-1];
	setp.ne.s16 	%p5, %rs7, 1;
	@%p5 bra 	$L__BB4_15;
	ld.global.u8 	%rs8, [%rd6];
	add.s16 	%rs9, %rs8, 1;
	st.global.u8 	[%rd3], %rs9;
	ld.global.u8 	%rs10, [%rd6+1];
	add.s16 	%rs11, %rs10, 1;
	st.global.u8 	[%rd3+1], %rs11;
	ld.global.u8 	%rs12, [%rd6+2];
	add.s16 	%rs13, %rs12, 1;
	st.global.u8 	[%rd3+2], %rs13;
	mov.b16 	%rs14, 1;
	st.shared.u8 	[%r5], %rs14;
	bra.uni 	$L__BB4_15;
$L__BB4_9:
	ld.shared.u8 	%rs18, [%r6];
	setp.ne.s16 	%p7, %rs18, 0;
	@%p7 bra 	$L__BB4_18;
	add.s64 	%rd7, %rd1, %rd12;
	mul.lo.s32 	%r22, %r2, 3;
	cvt.s64.s32 	%rd18, %r22;
	add.s64 	%rd8, %rd4, %rd18;
$L__BB4_11:
	ld.global.u8 	%rs19, [%rd7];
	setp.eq.s16 	%p8, %rs19, 0;
	@%p8 bra 	$L__BB4_16;
	ld.shared.u8 	%rs20, [%r6+1];
	setp.ne.s16 	%p9, %rs20, 1;
	@%p9 bra 	$L__BB4_17;
	ld.global.u8 	%rs21, [%rd8];
	add.s16 	%rs22, %rs21, 1;
	st.global.u8 	[%rd4], %rs22;
	ld.global.u8 	%rs23, [%rd8+1];
	add.s16 	%rs24, %rs23, 1;
	st.global.u8 	[%rd4+1], %rs24;
	ld.global.u8 	%rs25, [%rd8+2];
	add.s16 	%rs26, %rs25, 1;
	st.global.u8 	[%rd4+2], %rs26;
	mov.b16 	%rs27, 1;
	st.shared.u8 	[%r6], %rs27;
	bra.uni 	$L__BB4_17;
$L__BB4_14:
	mov.b16 	%rs15, 0;
	st.global.u8 	[%rd3], %rs15;
	st.global.u8 	[%rd3+1], %rs15;
	st.global.u8 	[%rd3+2], %rs15;
	mov.b16 	%rs16, 1;
	st.shared.u8 	[%r5], %rs16;
$L__BB4_15:
	bar.sync 	0;
	ld.shared.u8 	%rs17, [%r5];
	setp.eq.s16 	%p6, %rs17, 0;
	@%p6 bra 	$L__BB4_6;
	bra.uni 	$L__BB4_9;
$L__BB4_16:
	mov.b16 	%rs28, 0;
	st.global.u8 	[%rd4], %rs28;
	st.global.u8 	[%rd4+1], %rs28;
	st.global.u8 	[%rd4+2], %rs28;
	mov.b16 	%rs29, 1;
	st.shared.u8 	[%r6], %rs29;
$L__BB4_17:
	bar.sync 	0;
	ld.shared.u8 	%rs30, [%r6];
	setp.eq.s16 	%p10, %rs30, 0;
	@%p10 bra 	$L__BB4_11;
$L__BB4_18:
	ret;

}
	// .globl	_Z21ComputeWeightVerticalPhPf
.visible .entry _Z21ComputeWeightVerticalPhPf(
	.param .u64 .ptr .align 1 _Z21ComputeWeightVerticalPhPf_param_0,
	.param .u64 .ptr .align 1 _Z21ComputeWeightVerticalPhPf_param_1
)
{
	.reg .pred 	%p<5>;
	.reg .b16 	%rs<13>;
	.reg .b32 	%r<34>;
	.reg .b32 	%f<5>;
	.reg .b64 	%rd<13>;
	.reg .b64 	%fd<3>;

	ld.param.u64 	%rd3, [_Z21ComputeWeightVerticalPhPf_param_0];
	ld.param.u64 	%rd2, [_Z21ComputeWeightVerticalPhPf_param_1];
	cvta.to.global.u64 	%rd1, %rd3;
	mov.u32 	%r13, %tid.x;
	mov.u32 	%r14, %ctaid.x;
	mov.u32 	%r15, %ntid.x;
	mad.lo.s32 	%r16, %r14, %r15, %r13;
	mov.u32 	%r17, %tid.y;
	mov.u32 	%r18, %ctaid.y;
	mov.u32 	%r19, %ntid.y;
	mad.lo.s32 	%r20, %r18, %r19, %r17;
	mov.u32 	%r21, %nctaid.x;
	mul.lo.s32 	%r1, %r21, %r15;
	mad.lo.s32 	%r2, %r20, %r1, %r16;
	mul.lo.s32 	%r29, %r2, 3;
	cvt.s64.s32 	%rd4, %r29;
	add.s64 	%rd5, %rd1, %rd4;
	ld.global.u8 	%rs1, [%rd5];
	setp.eq.s16 	%p1, %rs1, 0;
	mov.f32 	%f4, 0f00000000;
	@%p1 bra 	$L__BB5_7;
	mov.b32 	%r30, 0;
$L__BB5_2:
	add.s32 	%r30, %r30, 1;
	sub.s32 	%r29, %r29, %r1;
	cvt.s64.s32 	%rd6, %r29;
	add.s64 	%rd7, %rd1, %rd6;
	ld.global.u8 	%rs2, [%rd7];
	setp.eq.s16 	%p2, %rs2, 0;
	@%p2 bra 	$L__BB5_3;
	bra.uni 	$L__BB5_2;
$L__BB5_3:
	ld.global.u8 	%rs3, [%rd1];
	setp.eq.s16 	%p3, %rs3, 0;
	mov.b32 	%r33, 0;
	@%p3 bra 	$L__BB5_6;
	mov.b32 	%r31, 0;
	mov.u32 	%r33, %r31;
$L__BB5_5:
	add.s32 	%r33, %r33, 1;
	add.s32 	%r31, %r31, %r1;
	cvt.s64.s32 	%rd8, %r31;
	add.s64 	%rd9, %rd1, %rd8;
	ld.global.u8 	%rs4, [%rd9];
	setp.ne.s16 	%p4, %rs4, 0;
	@%p4 bra 	$L__BB5_5;
$L__BB5_6:
	min.s32 	%r25, %r33, %r30;
	add.s32 	%r26, %r33, %r30;
	cvt.u16.u32 	%rs5, %r25;
	shl.b16 	%rs6, %rs5, 1;
	and.b16  	%rs7, %rs6, 510;
	or.b16  	%rs8, %rs7, 1;
	cvt.u16.u32 	%rs9, %r26;
	add.s16 	%rs10, %rs9, -1;
	and.b16  	%rs11, %rs10, 255;
	div.u16 	%rs12, %rs8, %rs11;
	cvt.u32.u16 	%r27, %rs12;
	sub.s32 	%r28, 1, %r27;
	cvt.rn.f64.s32 	%fd1, %r28;
	mul.f64 	%fd2, %fd1, 0d3FE0000000000000;
	cvt.rn.f32.f64 	%f4, %fd2;
$L__BB5_7:
	cvta.to.global.u64 	%rd10, %rd2;
	mul.wide.s32 	%rd11, %r2, 4;
	add.s64 	%rd12, %rd10, %rd11;
	st.global.f32 	[%rd12], %f4;
	ret;

}
	// .globl	_Z16BlendingVerticalPhS_PfS_
.visible .entry _Z16BlendingVerticalPhS_PfS_(
	.param .u64 .ptr .align 1 _Z16BlendingVerticalPhS_PfS__param_0,
	.param .u64 .ptr .align 1 _Z16BlendingVerticalPhS_PfS__param_1,
	.param .u64 .ptr .align 1 _Z16BlendingVerticalPhS_PfS__param_2,
	.param .u64 .ptr .align 1 _Z16BlendingVerticalPhS_PfS__param_3
)
{
	.reg .pred 	%p<12>;
	.reg .b16 	%rs<39>;
	.reg .b32 	%r<37>;
	.reg .b32 	%f<72>;
	.reg .b64 	%rd<19>;

	ld.param.u64 	%rd9, [_Z16BlendingVerticalPhS_PfS__param_0];
	ld.param.u64 	%rd10, [_Z16BlendingVerticalPhS_PfS__param_1];
	ld.param.u64 	%rd8, [_Z16BlendingVerticalPhS_PfS__param_2];
	ld.param.u64 	%rd11, [_Z16BlendingVerticalPhS_PfS__param_3];
	cvta.to.global.u64 	%rd1, %rd10;
	cvta.to.global.u64 	%rd2, %rd11;
	cvta.to.global.u64 	%rd3, %rd9;
	mov.u32 	%r4, %tid.x;
	mov.u32 	%r5, %ctaid.x;
	mov.u32 	%r6, %ntid.x;
	mad.lo.s32 	%r7, %r5, %r6, %r4;
	mov.u32 	%r9, %tid.y;
	mov.u32 	%r10, %ctaid.y;
	mov.u32 	%r11, %ntid.y;
	mad.lo.s32 	%r12, %r10, %r11, %r9;
	mov.u32 	%r14, %nctaid.y;
	mul.lo.s32 	%r15, %r14, %r11;
	mov.u32 	%r17, %nctaid.x;
	mul.lo.s32 	%r18, %r17, %r6;
	mad.lo.s32 	%r2, %r12, %r18, %r7;
	mul.lo.s32 	%r3, %r2, 3;
	cvt.s64.s32 	%rd12, %r3;
	add.s64 	%rd4, %rd3, %rd12;
	ld.global.u8 	%rs2, [%rd4];
	add.s64 	%rd5, %rd2, %rd12;
	st.global.u8 	[%rd5], %rs2;
	ld.global.u8 	%rs3, [%rd4+1];
	st.global.u8 	[%rd5+1], %rs3;
	ld.global.u8 	%rs4, [%rd4+2];
	st.global.u8 	[%rd5+2], %rs4;
	bar.sync 	0;
	setp.lt.s32 	%p1, %r7, 1;
	add.s32 	%r19, %r7, 1;
	setp.ge.s32 	%p2, %r19, %r18;
	or.pred  	%p3, %p1, %p2;
	add.s32 	%r20, %r12, 1;
	setp.ge.u32 	%p4, %r20, %r15;
	or.pred  	%p5, %p3, %p4;
	setp.eq.s32 	%p6, %r12, 0;
	or.pred  	%p7, %p6, %p5;
	@%p7 bra 	$L__BB6_8;
	add.s64 	%rd6, %rd1, %rd12;
	ld.global.u8 	%rs5, [%rd6];
	setp.eq.s16 	%p8, %rs5, 0;
	@%p8 bra 	$L__BB6_8;
	cvta.to.global.u64 	%rd14, %rd8;
	mul.wide.s32 	%rd15, %r2, 4;
	add.s64 	%rd7, %rd14, %rd15;
	ld.global.f32 	%f1, [%rd7+4];
	ld.global.f32 	%f2, [%rd7];
	ld.global.u8 	%rs1, [%rd1];
	ld.global.u8 	%rs6, [%rd6+-3];
	setp.ne.s16 	%p9, %rs6, 0;
	@%p9 bra 	$L__BB6_4;
	ld.global.f32 	%f3, [%rd7+-4];
	ld.global.u8 	%rs7, [%rd4];
	cvt.rn.f32.u16 	%f4, %rs7;
	ld.global.u8 	%rs8, [%rd4+-3];
	cvt.rn.f32.u16 	%f5, %rs8;
	mov.f32 	%f6, 0f3F800000;
	sub.f32 	%f7, %f6, %f3;
	mul.f32 	%f8, %f7, %f5;
	fma.rn.f32 	%f9, %f3, %f4, %f8;
	cvt.rzi.u32.f32 	%r21, %f9;
	st.global.u8 	[%rd5], %r21;
	ld.global.u8 	%rs9, [%rd4+1];
	cvt.rn.f32.u16 	%f10, %rs9;
	ld.global.u8 	%rs10, [%rd4+-2];
	cvt.rn.f32.u16 	%f11, %rs10;
	mul.f32 	%f12, %f7, %f11;
	fma.rn.f32 	%f13, %f3, %f10, %f12;
	cvt.rzi.u32.f32 	%r22, %f13;
	st.global.u8 	[%rd5+1], %r22;
	ld.global.u8 	%rs11, [%rd4+2];
	cvt.rn.f32.u16 	%f14, %rs11;
	ld.global.u8 	%rs12, [%rd4+-1];
	cvt.rn.f32.u16 	%f15, %rs12;
	mul.f32 	%f16, %f7, %f15;
	fma.rn.f32 	%f17, %f3, %f14, %f16;
	cvt.rzi.u32.f32 	%r23, %f17;
	st.global.u8 	[%rd5+2], %r23;
	ld.global.u8 	%rs13, [%rd4+-3];
	cvt.rn.f32.u16 	%f18, %rs13;
	ld.global.u8 	%rs14, [%rd4];
	cvt.rn.f32.u16 	%f19, %rs14;
	sub.f32 	%f20, %f6, %f2;
	mul.f32 	%f21, %f20, %f19;
	fma.rn.f32 	%f22, %f2, %f18, %f21;
	cvt.rzi.u32.f32 	%r24, %f22;
	st.global.u8 	[%rd5+-3], %r24;
	ld.global.u8 	%rs15, [%rd4+-2];
	cvt.rn.f32.u16 	%f23, %rs15;
	ld.global.u8 	%rs16, [%rd4+1];
	cvt.rn.f32.u16 	%f24, %rs16;
	mul.f32 	%f25, %f20, %f24;
	fma.rn.f32 	%f26, %f2, %f23, %f25;
	cvt.rzi.u32.f32 	%r25, %f26;
	st.global.u8 	[%rd5+-2], %r25;
	ld.global.u8 	%rs17, [%rd4+-1];
	cvt.rn.f32.u16 	%f27, %rs17;
	ld.global.u8 	%rs18, [%rd4+2];
	cvt.rn.f32.u16 	%f28, %rs18;
	mul.f32 	%f29, %f20, %f28;
	fma.rn.f32 	%f30, %f2, %f27, %f29;
	cvt.rzi.u32.f32 	%r26, %f30;
	st.global.u8 	[%rd5+-1], %r26;
$L__BB6_4:
	ld.global.u8 	%rs19, [%rd6+3];
	setp.ne.s16 	%p10, %rs19, 0;
	@%p10 bra 	$L__BB6_6;
	ld.global.u8 	%rs20, [%rd4];
	cvt.rn.f32.u16 	%f31, %rs20;
	ld.global.u8 	%rs21, [%rd4+3];
	cvt.rn.f32.u16 	%f32, %rs21;
	mov.f32 	%f33, 0f3F800000;
	sub.f32 	%f34, %f33, %f1;
	mul.f32 	%f35, %f34, %f32;
	fma.rn.f32 	%f36, %f1, %f31, %f35;
	cvt.rzi.u32.f32 	%r27, %f36;
	st.global.u8 	[%rd5], %r27;
	ld.global.u8 	%rs22, [%rd4+1];
	cvt.rn.f32.u16 	%f37, %rs22;
	ld.global.u8 	%rs23, [%rd4+4];
	cvt.rn.f32.u16 	%f38, %rs23;
	mul.f32 	%f39, %f34, %f38;
	fma.rn.f32 	%f40, %f1, %f37, %f39;
	cvt.rzi.u32.f32 	%r28, %f40;
	st.global.u8 	[%rd5+1], %r28;
	ld.global.u8 	%rs24, [%rd4+2];
	cvt.rn.f32.u16 	%f41, %rs24;
	ld.global.u8 	%rs25, [%rd4+5];
	cvt.rn.f32.u16 	%f42, %rs25;
	mul.f32 	%f43, %f34, %f42;
	fma.rn.f32 	%f44, %f1, %f41, %f43;
	cvt.rzi.u32.f32 	%r29, %f44;
	st.global.u8 	[%rd5+2], %r29;
	ld.global.u8 	%rs26, [%rd4+3];
	cvt.rn.f32.u16 	%f45, %rs26;
	ld.global.u8 	%rs27, [%rd4];
	cvt.rn.f32.u16 	%f46, %rs27;
	sub.f32 	%f47, %f33, %f2;
	mul.f32 	%f48, %f47, %f46;
	fma.rn.f32 	%f49, %f2, %f45, %f48;
	cvt.rzi.u32.f32 	%r30, %f49;
	st.global.u8 	[%rd5+3], %r30;
	ld.global.u8 	%rs28, [%rd4+4];
	cvt.rn.f32.u16 	%f50, %rs28;
	ld.global.u8 	%rs29, [%rd4+1];
	cvt.rn.f32.u16 	%f51, %rs29;
	mul.f32 	%f52, %f47, %f51;
	fma.rn.f32 	%f53, %f2, %f50, %f52;
	cvt.rzi.u32.f32 	%r31, %f53;
	st.global.u8 	[%rd5+4], %r31;
	ld.global.u8 	%rs30, [%rd4+5];
	cvt.rn.f32.u16 	%f54, %rs30;
	ld.global.u8 	%rs31, [%rd4+2];
	cvt.rn.f32.u16 	%f55, %rs31;
	mul.f32 	%f56, %f47, %f55;
	fma.rn.f32 	%f57, %f2, %f54, %f56;
	cvt.rzi.u32.f32 	%r32, %f57;
	st.global.u8 	[%rd5+5], %r32;
$L__BB6_6:
	setp.ne.s16 	%p11, %rs1, 0;
	@%p11 bra 	$L__BB6_8;
	mad.lo.s32 	%r33, %r18, -3, %r3;
	cvt.s64.s32 	%rd16, %r33;
	add.s64 	%rd17, %rd3, %rd16;
	ld.global.u8 	%rs33, [%rd17];
	cvt.rn.f32.u16 	%f58, %rs33;
	ld.global.u8 	%rs34, [%rd4];
	cvt.rn.f32.u16 	%f59, %rs34;
	mov.f32 	%f60, 0f3F800000;
	sub.f32 	%f61, %f60, %f2;
	mul.f32 	%f62, %f61, %f59;
	fma.rn.f32 	%f63, %f2, %f58, %f62;
	cvt.rzi.u32.f32 	%r34, %f63;
	add.s64 	%rd18, %rd2, %rd16;
	st.global.u8 	[%rd18], %r34;
	ld.global.u8 	%rs35, [%rd17+1];
	cvt.rn.f32.u16 	%f64, %rs35;
	ld.global.u8 	%rs36, [%rd4+1];
	cvt.rn.f32.u16 	%f65, %rs36;
	mul.f32 	%f66, %f61, %f65;
	fma.rn.f32 	%f67, %f2, %f64, %f66;
	cvt.rzi.u32.f32 	%r35, %f67;
	st.global.u8 	[%rd18+1], %r35;
	ld.global.u8 	%rs37, [%rd17+2];
	cvt.rn.f32.u16 	%f68, %rs37;
	ld.global.u8 	%rs38, [%rd4+2];
	cvt.rn.f32.u16 	%f69, %rs38;
	mul.f32 	%f70, %f61, %f69;
	fma.rn.f32 	%f71, %f2, %f68, %f70;
	cvt.rzi.u32.f32 	%r36, %f71;
	st.global.u8 	[%rd18+2], %r36;
$L__BB6_8:
	ret;

}
	// .globl	_Z8BlendingPhS_S_PfS0_S_
.visible .entry _Z8BlendingPhS_S_PfS0_S_(
	.param .u64 .ptr .align 1 _Z8BlendingPhS_S_PfS0_S__param_0,
	.param .u64 .ptr .align 1 _Z8BlendingPhS_S_PfS0_S__param_1,
	.param .u64 .ptr .align 1 _Z8BlendingPhS_S_PfS0_S__param_2,
	.param .u64 .ptr .align 1 _Z8BlendingPhS_S_PfS0_S__param_3,
	.param .u64 .ptr .align 1 _Z8BlendingPhS_S_PfS0_S__param_4,
	.param .u64 .ptr .align 1 _Z8BlendingPhS_S_PfS0_S__param_5
)
{
	.reg .pred 	%p<10>;
	.reg .b16 	%rs<36>;
	.reg .b32 	%r<33>;
	.reg .b32 	%f<97>;
	.reg .b64 	%rd<39>;

	ld.param.u64 	%rd8, [_Z8BlendingPhS_S_PfS0_S__param_0];
	ld.param.u64 	%rd5, [_Z8BlendingPhS_S_PfS0_S__param_2];
	ld.param.u64 	%rd6, [_Z8BlendingPhS_S_PfS0_S__param_3];
	ld.param.u64 	%rd7, [_Z8BlendingPhS_S_PfS0_S__param_4];
	ld.param.u64 	%rd9, [_Z8BlendingPhS_S_PfS0_S__param_5];
	cvta.to.global.u64 	%rd10, %rd9;
	cvta.to.global.u64 	%rd1, %rd8;
	mov.u32 	%r4, %tid.x;
	mov.u32 	%r5, %ctaid.x;
	mov.u32 	%r6, %ntid.x;
	mad.lo.s32 	%r7, %r5, %r6, %r4;
	mov.u32 	%r9, %tid.y;
	mov.u32 	%r10, %ctaid.y;
	mov.u32 	%r11, %ntid.y;
	mad.lo.s32 	%r12, %r10, %r11, %r9;
	mov.u32 	%r14, %nctaid.y;
	mul.lo.s32 	%r15, %r14, %r11;
	mov.u32 	%r17, %nctaid.x;
	mul.lo.s32 	%r18, %r17, %r6;
	mad.lo.s32 	%r2, %r12, %r18, %r7;
	mul.lo.s32 	%r3, %r2, 3;
	cvt.s64.s32 	%rd11, %r3;
	add.s64 	%rd2, %rd1, %rd11;
	ld.global.u8 	%rs1, [%rd2];
	add.s64 	%rd3, %rd10, %rd11;
	st.global.u8 	[%rd3], %rs1;
	ld.global.u8 	%rs2, [%rd2+1];
	st.global.u8 	[%rd3+1], %rs2;
	ld.global.u8 	%rs3, [%rd2+2];
	st.global.u8 	[%rd3+2], %rs3;
	bar.sync 	0;
	setp.lt.s32 	%p1, %r7, 1;
	add.s32 	%r19, %r7, 1;
	setp.ge.s32 	%p2, %r19, %r18;
	or.pred  	%p3, %p1, %p2;
	add.s32 	%r20, %r12, 1;
	setp.ge.u32 	%p4, %r20, %r15;
	or.pred  	%p5, %p3, %p4;
	setp.eq.s32 	%p6, %r12, 0;
	or.pred  	%p7, %p6, %p5;
	@%p7 bra 	$L__BB7_5;
	cvta.to.global.u64 	%rd13, %rd5;
	add.s64 	%rd14, %rd13, %rd11;
	ld.global.u8 	%rs4, [%rd14];
	setp.eq.s16 	%p8, %rs4, 0;
	@%p8 bra 	$L__BB7_3;
	mad.lo.s32 	%r21, %r18, -3, %r3;
	cvt.s64.s32 	%rd15, %r21;
	add.s64 	%rd16, %rd1, %rd15;
	ld.global.u8 	%rs5, [%rd16];
	cvt.rn.f32.u16 	%f1, %rs5;
	sub.s32 	%r22, %r2, %r18;
	cvta.to.global.u64 	%rd17, %rd7;
	mul.wide.s32 	%rd18, %r22, 4;
	add.s64 	%rd19, %rd17, %rd18;
	ld.global.f32 	%f2, [%rd19];
	ld.global.u8 	%rs6, [%rd2+-3];
	cvt.rn.f32.u16 	%f3, %rs6;
	mul.wide.s32 	%rd20, %r18, 4;
	add.s64 	%rd21, %rd19, %rd20;
	ld.global.f32 	%f4, [%rd21+-4];
	mul.f32 	%f5, %f4, %f3;
	fma.rn.f32 	%f6, %f2, %f1, %f5;
	ld.global.u8 	%rs7, [%rd2+3];
	cvt.rn.f32.u16 	%f7, %rs7;
	ld.global.f32 	%f8, [%rd21+4];
	fma.rn.f32 	%f9, %f8, %f7, %f6;
	mad.lo.s32 	%r23, %r18, 6, %r21;
	cvt.s64.s32 	%rd22, %r23;
	add.s64 	%rd23, %rd1, %rd22;
	ld.global.u8 	%rs8, [%rd23];
	cvt.rn.f32.u16 	%f10, %rs8;
	add.s64 	%rd24, %rd21, %rd20;
	ld.global.f32 	%f11, [%rd24];
	fma.rn.f32 	%f12, %f11, %f10, %f9;
	ld.global.u8 	%rs9, [%rd2];
	cvt.rn.f32.u16 	%f13, %rs9;
	ld.global.f32 	%f14, [%rd21];
	fma.rn.f32 	%f15, %f14, %f13, %f12;
	div.rn.f32 	%f16, %f15, 0f40A00000;
	cvt.rzi.u32.f32 	%r24, %f16;
	st.global.u8 	[%rd3], %r24;
	ld.global.u8 	%rs10, [%rd16+1];
	cvt.rn.f32.u16 	%f17, %rs10;
	ld.global.f32 	%f18, [%rd19];
	ld.global.u8 	%rs11, [%rd2+-2];
	cvt.rn.f32.u16 	%f19, %rs11;
	ld.global.f32 	%f20, [%rd21+-4];
	mul.f32 	%f21, %f20, %f19;
	fma.rn.f32 	%f22, %f18, %f17, %f21;
	ld.global.u8 	%rs12, [%rd2+4];
	cvt.rn.f32.u16 	%f23, %rs12;
	ld.global.f32 	%f24, [%rd21+4];
	fma.rn.f32 	%f25, %f24, %f23, %f22;
	ld.global.u8 	%rs13, [%rd23+1];
	cvt.rn.f32.u16 	%f26, %rs13;
	ld.global.f32 	%f27, [%rd24];
	fma.rn.f32 	%f28, %f27, %f26, %f25;
	ld.global.u8 	%rs14, [%rd2+1];
	cvt.rn.f32.u16 	%f29, %rs14;
	ld.global.f32 	%f30, [%rd21];
	fma.rn.f32 	%f31, %f30, %f29, %f28;
	div.rn.f32 	%f32, %f31, 0f40A00000;
	cvt.rzi.u32.f32 	%r25, %f32;
	st.global.u8 	[%rd3+1], %r25;
	ld.global.u8 	%rs15, [%rd16+2];
	cvt.rn.f32.u16 	%f33, %rs15;
	ld.global.f32 	%f34, [%rd19];
	ld.global.u8 	%rs16, [%rd2+-1];
	cvt.rn.f32.u16 	%f35, %rs16;
	ld.global.f32 	%f36, [%rd21+-4];
	mul.f32 	%f37, %f36, %f35;
	fma.rn.f32 	%f38, %f34, %f33, %f37;
	ld.global.u8 	%rs17, [%rd2+5];
	cvt.rn.f32.u16 	%f39, %rs17;
	ld.global.f32 	%f40, [%rd21+4];
	fma.rn.f32 	%f41, %f40, %f39, %f38;
	ld.global.u8 	%rs18, [%rd23+2];
	cvt.rn.f32.u16 	%f42, %rs18;
	ld.global.f32 	%f43, [%rd24];
	fma.rn.f32 	%f44, %f43, %f42, %f41;
	ld.global.u8 	%rs19, [%rd2+2];
	cvt.rn.f32.u16 	%f45, %rs19;
	ld.global.f32 	%f46, [%rd21];
	fma.rn.f32 	%f47, %f46, %f45, %f44;
	div.rn.f32 	%f48, %f47, 0f40A00000;
	cvt.rzi.u32.f32 	%r26, %f48;
	st.global.u8 	[%rd3+2], %r26;
$L__BB7_3:
	ld.param.u64 	%rd38, [_Z8BlendingPhS_S_PfS0_S__param_1];
	bar.sync 	0;
	cvta.to.global.u64 	%rd26, %rd38;
	add.s64 	%rd27, %rd26, %rd11;
	ld.global.u8 	%rs20, [%rd27];
	setp.eq.s16 	%p9, %rs20, 0;
	@%p9 bra 	$L__BB7_5;
	mad.lo.s32 	%r27, %r18, -3, %r3;
	cvt.s64.s32 	%rd28, %r27;
	add.s64 	%rd29, %rd1, %rd28;
	ld.global.u8 	%rs21, [%rd29];
	cvt.rn.f32.u16 	%f49, %rs21;
	sub.s32 	%r28, %r2, %r18;
	cvta.to.global.u64 	%rd30, %rd6;
	mul.wide.s32 	%rd31, %r28, 4;
	add.s64 	%rd32, %rd30, %rd31;
	ld.global.f32 	%f50, [%rd32];
	ld.global.u8 	%rs22, [%rd2+-3];
	cvt.rn.f32.u16 	%f51, %rs22;
	mul.wide.s32 	%rd33, %r18, 4;
	add.s64 	%rd34, %rd32, %rd33;
	ld.global.f32 	%f52, [%rd34+-4];
	mul.f32 	%f53, %f52, %f51;
	fma.rn.f32 	%f54, %f50, %f49, %f53;
	ld.global.u8 	%rs23, [%rd2+3];
	cvt.rn.f32.u16 	%f55, %rs23;
	ld.global.f32 	%f56, [%rd34+4];
	fma.rn.f32 	%f57, %f56, %f55, %f54;
	mad.lo.s32 	%r29, %r18, 6, %r27;
	cvt.s64.s32 	%rd35, %r29;
	add.s64 	%rd36, %rd1, %rd35;
	ld.global.u8 	%rs24, [%rd36];
	cvt.rn.f32.u16 	%f58, %rs24;
	add.s64 	%rd37, %rd34, %rd33;
	ld.global.f32 	%f59, [%rd37];
	fma.rn.f32 	%f60, %f59, %f58, %f57;
	ld.global.u8 	%rs25, [%rd2];
	cvt.rn.f32.u16 	%f61, %rs25;
	ld.global.f32 	%f62, [%rd34];
	fma.rn.f32 	%f63, %f62, %f61, %f60;
	div.rn.f32 	%f64, %f63, 0f40A00000;
	cvt.rzi.u32.f32 	%r30, %f64;
	st.global.u8 	[%rd3], %r30;
	ld.global.u8 	%rs26, [%rd29+1];
	cvt.rn.f32.u16 	%f65, %rs26;
	ld.global.f32 	%f66, [%rd32];
	ld.global.u8 	%rs27, [%rd2+-2];
	cvt.rn.f32.u16 	%f67, %rs27;
	ld.global.f32 	%f68, [%rd34+-4];
	mul.f32 	%f69, %f68, %f67;
	fma.rn.f32 	%f70, %f66, %f65, %f69;
	ld.global.u8 	%rs28, [%rd2+4];
	cvt.rn.f32.u16 	%f71, %rs28;
	ld.global.f32 	%f72, [%rd34+4];
	fma.rn.f32 	%f73, %f72, %f71, %f70;
	ld.global.u8 	%rs29, [%rd36+1];
	cvt.rn.f32.u16 	%f74, %rs29;
	ld.global.f32 	%f75, [%rd37];
	fma.rn.f32 	%f76, %f75, %f74, %f73;
	ld.global.u8 	%rs30, [%rd2+1];
	cvt.rn.f32.u16 	%f77, %rs30;
	ld.global.f32 	%f78, [%rd34];
	fma.rn.f32 	%f79, %f78, %f77, %f76;
	div.rn.f32 	%f80, %f79, 0f40A00000;
	cvt.rzi.u32.f32 	%r31, %f80;
	st.global.u8 	[%rd3+1], %r31;
	ld.global.u8 	%rs31, [%rd29+2];
	cvt.rn.f32.u16 	%f81, %rs31;
	ld.global.f32 	%f82, [%rd32];
	ld.global.u8 	%rs32, [%rd2+-1];
	cvt.rn.f32.u16 	%f83, %rs32;
	ld.global.f32 	%f84, [%rd34+-4];
	mul.f32 	%f85, %f84, %f83;
	fma.rn.f32 	%f86, %f82, %f81, %f85;
	ld.global.u8 	%rs33, [%rd2+5];
	cvt.rn.f32.u16 	%f87, %rs33;
	ld.global.f32 	%f88, [%rd34+4];
	fma.rn.f32 	%f89, %f88, %f87, %f86;
	ld.global.u8 	%rs34, [%rd36+2];
	cvt.rn.f32.u16 	%f90, %rs34;
	ld.global.f32 	%f91, [%rd37];
	fma.rn.f32 	%f92, %f91, %f90, %f89;
	ld.global.u8 	%rs35, [%rd2+2];
	cvt.rn.f32.u16 	%f93, %rs35;
	ld.global.f32 	%f94, [%rd34];
	fma.rn.f32 	%f95, %f94, %f93, %f92;
	div.rn.f32 	%f96, %f95, 0f40A00000;
	cvt.rzi.u32.f32 	%r32, %f96;
	st.global.u8 	[%rd3+2], %r32;
$L__BB7_5:
	ret;

}
.func  (.param .b64 func_retval0) __internal_accurate_pow(
	.param .b64 __internal_accurate_pow_param_0
)
{
	.reg .pred 	%p<8>;
	.reg .b32 	%r<49>;
	.reg .b32 	%f<3>;
	.reg .b64 	%fd<109>;

	ld.param.f64 	%fd10, [__internal_accurate_pow_param_0];
	{
	.reg .b32 %temp; 
	mov.b64 	{%temp, %r46}, %fd10;
	}
	{
	.reg .b32 %temp; 
	mov.b64 	{%r45, %temp}, %fd10;
	}
	shr.u32 	%r47, %r46, 20;
	setp.gt.u32 	%p1, %r46, 1048575;
	@%p1 bra 	$L__BB8_2;
	mul.f64 	%fd11, %fd10, 0d4350000000000000;
	{
	.reg .b32 %temp; 
	mov.b64 	{%temp, %r46}, %fd11;
	}
	{
	.reg .b32 %temp; 
	mov.b64 	{%r45, %temp}, %fd11;
	}
	shr.u32 	%r16, %r46, 20;
	add.s32 	%r47, %r16, -54;
$L__BB8_2:
	add.s32 	%r48, %r47, -1023;
	and.b32  	%r17, %r46, -2146435073;
	or.b32  	%r18, %r17, 1072693248;
	mov.b64 	%fd107, {%r45, %r18};
	setp.lt.u32 	%p2, %r18, 1073127583;
	@%p2 bra 	$L__BB8_4;
	{
	.reg .b32 %temp; 
	mov.b64 	{%r19, %temp}, %fd107;
	}
	{
	.reg .b32 %temp; 
	mov.b64 	{%temp, %r20}, %fd107;
	}
	add.s32 	%r21, %r20, -1048576;
	mov.b64 	%fd107, {%r19, %r21};
	add.s32 	%r48, %r47, -1022;
$L__BB8_4:
	add.f64 	%fd12, %fd107, 0dBFF0000000000000;
	add.f64 	%fd13, %fd107, 0d3FF0000000000000;
	rcp.approx.ftz.f64 	%fd14, %fd13;
	neg.f64 	%fd15, %fd13;
	fma.rn.f64 	%fd16, %fd15, %fd14, 0d3FF0000000000000;
	fma.rn.f64 	%fd17, %fd16, %fd16, %fd16;
	fma.rn.f64 	%fd18, %fd17, %fd14, %fd14;
	mul.f64 	%fd19, %fd12, %fd18;
	fma.rn.f64 	%fd20, %fd12, %fd18, %fd19;
	mul.f64 	%fd21, %fd20, %fd20;
	fma.rn.f64 	%fd22, %fd21, 0d3EB0F5FF7D2CAFE2, 0d3ED0F5D241AD3B5A;
	fma.rn.f64 	%fd23, %fd22, %fd21, 0d3EF3B20A75488A3F;
	fma.rn.f64 	%fd24, %fd23, %fd21, 0d3F1745CDE4FAECD5;
	fma.rn.f64 	%fd25, %fd24, %fd21, 0d3F3C71C7258A578B;
	fma.rn.f64 	%fd26, %fd25, %fd21, 0d3F6249249242B910;
	fma.rn.f64 	%fd27, %fd26, %fd21, 0d3F89999999999DFB;
	sub.f64 	%fd28, %fd12, %fd20;
	add.f64 	%fd29, %fd28, %fd28;
	neg.f64 	%fd30, %fd20;
	fma.rn.f64 	%fd31, %fd30, %fd12, %fd29;
	mul.f64 	%fd32, %fd18, %fd31;
	fma.rn.f64 	%fd33, %fd21, %fd27, 0d3FB5555555555555;
	mov.f64 	%fd34, 0d3FB5555555555555;
	sub.f64 	%fd35, %fd34, %fd33;
	fma.rn.f64 	%fd36, %fd21, %fd27, %fd35;
	add.f64 	%fd37, %fd36, 0dBC46A4CB00B9E7B0;
	add.f64 	%fd38, %fd33, %fd37;
	sub.f64 	%fd39, %fd33, %fd38;
	add.f64 	%fd40, %fd37, %fd39;
	mul.rn.f64 	%fd41, %fd20, %fd20;
	neg.f64 	%fd42, %fd41;
	fma.rn.f64 	%fd43, %fd20, %fd20, %fd42;
	{
	.reg .b32 %temp; 
	mov.b64 	{%r22, %temp}, %fd32;
	}
	{
	.reg .b32 %temp; 
	mov.b64 	{%temp, %r23}, %fd32;
	}
	add.s32 	%r24, %r23, 1048576;
	mov.b64 	%fd44, {%r22, %r24};
	fma.rn.f64 	%fd45, %fd20, %fd44, %fd43;
	mul.rn.f64 	%fd46, %fd41, %fd20;
	neg.f64 	%fd47, %fd46;
	fma.rn.f64 	%fd48, %fd41, %fd20, %fd47;
	fma.rn.f64 	%fd49, %fd41, %fd32, %fd48;
	fma.rn.f64 	%fd50, %fd45, %fd20, %fd49;
	mul.rn.f64 	%fd51, %fd38, %fd46;
	neg.f64 	%fd52, %fd51;
	fma.rn.f64 	%fd53, %fd38, %fd46, %fd52;
	fma.rn.f64 	%fd54, %fd38, %fd50, %fd53;
	fma.rn.f64 	%fd55, %fd40, %fd46, %fd54;
	add.f64 	%fd56, %fd51, %fd55;
	sub.f64 	%fd57, %fd51, %fd56;
	add.f64 	%fd58, %fd55, %fd57;
	add.f64 	%fd59, %fd20, %fd56;
	sub.f64 	%fd60, %fd20, %fd59;
	add.f64 	%fd61, %fd56, %fd60;
	add.f64 	%fd62, %fd58, %fd61;
	add.f64 	%fd63, %fd32, %fd62;
	add.f64 	%fd64, %fd59, %fd63;
	sub.f64 	%fd65, %fd59, %fd64;
	add.f64 	%fd66, %fd63, %fd65;
	xor.b32  	%r25, %r48, -2147483648;
	mov.b32 	%r26, 1127219200;
	mov.b64 	%fd67, {%r25, %r26};
	mov.b32 	%r27, -2147483648;
	mov.b64 	%fd68, {%r27, %r26};
	sub.f64 	%fd69, %fd67, %fd68;
	fma.rn.f64 	%fd70, %fd69, 0d3FE62E42FEFA39EF, %fd64;
	fma.rn.f64 	%fd71, %fd69, 0dBFE62E42FEFA39EF, %fd70;
	sub.f64 	%fd72, %fd71, %fd64;
	sub.f64 	%fd73, %fd66, %fd72;
	fma.rn.f64 	%fd74, %fd69, 0d3C7ABC9E3B39803F, %fd73;
	add.f64 	%fd75, %fd70, %fd74;
	sub.f64 	%fd76, %fd70, %fd75;
	add.f64 	%fd77, %fd74, %fd76;
	mov.f64 	%fd78, 0d4000000000000000;
	{
	.reg .b32 %temp; 
	mov.b64 	{%temp, %r28}, %fd78;
	}
	{
	.reg .b32 %temp; 
	mov.b64 	{%r29, %temp}, %fd78;
	}
	shl.b32 	%r30, %r28, 1;
	setp.gt.u32 	%p3, %r30, -33554433;
	and.b32  	%r31, %r28, -15728641;
	selp.b32 	%r32, %r31, %r28, %p3;
	mov.b64 	%fd79, {%r29, %r32};
	mul.rn.f64 	%fd80, %fd75, %fd79;
	neg.f64 	%fd81, %fd80;
	fma.rn.f64 	%fd82, %fd75, %fd79, %fd81;
	fma.rn.f64 	%fd83, %fd77, %fd79, %fd82;
	add.f64 	%fd4, %fd80, %fd83;
	sub.f64 	%fd84, %fd80, %fd4;
	add.f64 	%fd5, %fd83, %fd84;
	fma.rn.f64 	%fd85, %fd4, 0d3FF71547652B82FE, 0d4338000000000000;
	{
	.reg .b32 %temp; 
	mov.b64 	{%r13, %temp}, %fd85;
	}
	mov.f64 	%fd86, 0dC338000000000000;
	add.rn.f64 	%fd87, %fd85, %fd86;
	fma.rn.f64 	%fd88, %fd87, 0dBFE62E42FEFA39EF, %fd4;
	fma.rn.f64 	%fd89, %fd87, 0dBC7ABC9E3B39803F, %fd88;
	fma.rn.f64 	%fd90, %fd89, 0d3E5ADE1569CE2BDF, 0d3E928AF3FCA213EA;
	fma.rn.f64 	%fd91, %fd90, %fd89, 0d3EC71DEE62401315;
	fma.rn.f64 	%fd92, %fd91, %fd89, 0d3EFA01997C89EB71;
	fma.rn.f64 	%fd93, %fd92, %fd89, 0d3F2A01A014761F65;
	fma.rn.f64 	%fd94, %fd93, %fd89, 0d3F56C16C1852B7AF;
	fma.rn.f64 	%fd95, %fd94, %fd89, 0d3F81111111122322;
	fma.rn.f64 	%fd96, %fd95, %fd89, 0d3FA55555555502A1;
	fma.rn.f64 	%fd97, %fd96, %fd89, 0d3FC5555555555511;
	fma.rn.f64 	%fd98, %fd97, %fd89, 0d3FE000000000000B;
	fma.rn.f64 	%fd99, %fd98, %fd89, 0d3FF0000000000000;
	fma.rn.f64 	%fd100, %fd99, %fd89, 0d3FF0000000000000;
	{
	.reg .b32 %temp; 
	mov.b64 	{%r14, %temp}, %fd100;
	}
	{
	.reg .b32 %temp; 
	mov.b64 	{%temp, %r15}, %fd100;
	}
	shl.b32 	%r33, %r13, 20;
	add.s32 	%r34, %r33, %r15;
	mov.b64 	%fd108, {%r14, %r34};
	{
	.reg .b32 %temp; 
	mov.b64 	{%temp, %r35}, %fd4;
	}
	mov.b32 	%f2, %r35;
	abs.f32 	%f1, %f2;
	setp.lt.f32 	%p4, %f1, 0f4086232B;
	@%p4 bra 	$L__BB8_7;
	setp.lt.f64 	%p5, %fd4, 0d0000000000000000;
	add.f64 	%fd101, %fd4, 0d7FF0000000000000;
	selp.f64 	%fd108, 0d0000000000000000, %fd101, %p5;
	setp.geu.f32 	%p6, %f1, 0f40874800;
	@%p6 bra 	$L__BB8_7;
	shr.u32 	%r36, %r13, 31;
	add.s32 	%r37, %r13, %r36;
	shr.s32 	%r38, %r37, 1;
	shl.b32 	%r39, %r38, 20;
	add.s32 	%r40, %r15, %r39;
	mov.b64 	%fd102, {%r14, %r40};
	sub.s32 	%r41, %r13, %r38;
	shl.b32 	%r42, %r41, 20;
	add.s32 	%r43, %r42, 1072693248;
	mov.b32 	%r44, 0;
	mov.b64 	%fd103, {%r44, %r43};
	mul.f64 	%fd108, %fd103, %fd102;
$L__BB8_7:
	abs.f64 	%fd104, %fd108;
	setp.eq.f64 	%p7, %fd104, 0d7FF0000000000000;
	fma.rn.f64 	%fd105, %fd108, %fd5, %fd108;
	selp.f64 	%fd106, %fd108, %fd105, %p7;
	st.param.f64 	[func_retval0], %fd106;
	ret;

}


// ===== COMPILED SASS (sm_100) =====

	.target	sm_100

	.elftype	@"ET_EXEC"


//--------------------- .note.nv.tkinfo           --------------------------
	.section	.note.nv.tkinfo,"",@"SHT_NOTE"
	.sectionflags	@"SHF_NOTE_NV_TKINFO"
	.tkinfo
        /*0018*/ 	.word	0x00000002
        /*0030*/ 	.string	""
        /*0030*/ 	.string	"ptxas"
        /*0030*/ 	.string	"Cuda compilation tools, release 13.0, V13.0.88"
        /*0030*/ 	.string	"Build cuda_13.0.r13.0/compiler.36424714_0"
        /*0030*/ 	.string	"-arch sm_100 -m 64 "



//--------------------- .note.nv.cuinfo           --------------------------
	.section	.note.nv.cuinfo,"",@"SHT_NOTE"
	.sectionflags	@"SHF_NOTE_NV_CUINFO"
        /*0018*/ 	.short	0x0002
        /*001a*/ 	.short	0x0064
        /*001c*/ 	.short	0x0082
	.zero		2


//--------------------- .nv.info                  --------------------------
	.section	.nv.info,"",@"SHT_CUDA_INFO"
	.align	4


	//----- nvinfo : EIATTR_REGCOUNT
	.align		4
        /*0000*/ 	.byte	0x04, 0x2f
        /*0002*/ 	.short	(.L_1 - .L_0)
	.align		4
.L_0:
        /*0004*/ 	.word	index@(_Z19DetectDiscontinuityPhPfS0_S_)
        /*0008*/ 	.word	0x00000028


	//----- nvinfo : EIATTR_FRAME_SIZE
	.align		4
.L_1:
        /*000c*/ 	.byte	0x04, 0x11
        /*000e*/ 	.short	(.L_3 - .L_2)
	.align		4
.L_2:
        /*0010*/ 	.word	index@($_Z19DetectDiscontinuityPhPfS0_S_$__internal_accurate_pow)
        /*0014*/ 	.word	0x00000000


	//----- nvinfo : EIATTR_FRAME_SIZE
	.align		4
.L_3:
        /*0018*/ 	.byte	0x04, 0x11
        /*001a*/ 	.short	(.L_5 - .L_4)
	.align		4
.L_4:
        /*001c*/ 	.word	index@($__internal_5_$__cuda_sm3x_div_rn_noftz_f32_slowpath)
        /*0020*/ 	.word	0x00000000


	//----- nvinfo : EIATTR_FRAME_SIZE
	.align		4
.L_5:
        /*0024*/ 	.byte	0x04, 0x11
        /*0026*/ 	.short	(.L_7 - .L_6)
	.align		4
.L_6:
        /*0028*/ 	.word	index@($__internal_4_$__cuda_sm20_dsqrt_rn_f64_mediumpath_v1)
        /*002c*/ 	.word	0x00000000


	//----- nvinfo : EIATTR_FRAME_SIZE
	.align		4
.L_7:
        /*0030*/ 	.byte	0x04, 0x11
        /*0032*/ 	.short	(.L_9 - .L_8)
	.align		4
.L_8:
        /*0034*/ 	.word	index@($__internal_3_$__cuda_sm20_div_rn_f64_full)
        /*0038*/ 	.word	0x00000000


	//----- nvinfo : EIATTR_FRAME_SIZE
	.align		4
.L_9:
        /*003c*/ 	.byte	0x04, 0x11
        /*003e*/ 	.short	(.L_11 - .L_10)
	.align		4
.L_10:
        /*0040*/ 	.word	index@(_Z19DetectDiscontinuityPhPfS0_S_)
        /*0044*/ 	.word	0x00000000


	//----- nvinfo : EIATTR_REGCOUNT
	.align		4
.L_11:
        /*0048*/ 	.byte	0x04, 0x2f
        /*004a*/ 	.short	(.L_13 - .L_12)
	.align		4
.L_12:
        /*004c*/ 	.word	index@(_Z27RecursiveDoublingHorizontalPhS_S_)
        /*0050*/ 	.word	0x00000010


	//----- nvinfo : EIATTR_FRAME_SIZE
	.align		4
.L_13:
        /*0054*/ 	.byte	0x04, 0x11
        /*0056*/ 	.short	(.L_15 - .L_14)
	.align		4
.L_14:
        /*0058*/ 	.word	index@(_Z27RecursiveDoublingHorizontalPhS_S_)
        /*005c*/ 	.word	0x00000000


	//----- nvinfo : EIATTR_REGCOUNT
	.align		4
.L_15:
        /*0060*/ 	.byte	0x04, 0x2f
        /*0062*/ 	.short	(.L_17 - .L_16)
	.align		4
.L_16:
        /*0064*/ 	.word	index@(_Z23ComputeWeightHorizontalPhPf)
        /*0068*/ 	.word	0x0000000c


	//----- nvinfo : EIATTR_FRAME_SIZE
	.align		4
.L_17:
        /*006c*/ 	.byte	0x04, 0x11
        /*006e*/ 	.short	(.L_19 - .L_18)
	.align		4
.L_18:
        /*0070*/ 	.word	index@($__internal_2_$__cuda_sm20_div_u16)
        /*0074*/ 	.word	0x00000000


	//----- nvinfo : EIATTR_FRAME_SIZE
	.align		4
.L_19:
        /*0078*/ 	.byte	0x04, 0x11
        /*007a*/ 	.short	(.L_21 - .L_20)
	.align		4
.L_20:
        /*007c*/ 	.word	index@(_Z23ComputeWeightHorizontalPhPf)
        /*0080*/ 	.word	0x00000000


	//----- nvinfo : EIATTR_REGCOUNT
	.align		4
.L_21:
        /*0084*/ 	.byte	0x04, 0x2f
        /*0086*/ 	.short	(.L_23 - .L_22)
	.align		4
.L_22:
        /*0088*/ 	.word	index@(_Z18BlendingHorizontalPhS_PfS_)
        /*008c*/ 	.word	0x0000001a


	//----- nvinfo : EIATTR_FRAME_SIZE
	.align		4
.L_23:
        /*0090*/ 	.byte	0x04, 0x11
        /*0092*/ 	.short	(.L_25 - .L_24)
	.align		4
.L_24:
        /*0094*/ 	.word	index@(_Z18BlendingHorizontalPhS_PfS_)
        /*0098*/ 	.word	0x00000000


	//----- nvinfo : EIATTR_REGCOUNT
	.align		4
.L_25:
        /*009c*/ 	.byte	0x04, 0x2f
        /*009e*/ 	.short	(.L_27 - .L_26)
	.align		4
.L_26:
        /*00a0*/ 	.word	index@(_Z25RecursiveDoublingVerticalPhS_S_)
        /*00a4*/ 	.word	0x00000014


	//----- nvinfo : EIATTR_FRAME_SIZE
	.align		4
.L_27:
        /*00a8*/ 	.byte	0x04, 0x11
        /*00aa*/ 	.short	(.L_29 - .L_28)
	.align		4
.L_28:
        /*00ac*/ 	.word	index@(_Z25RecursiveDoublingVerticalPhS_S_)
        /*00b0*/ 	.word	0x00000000


	//----- nvinfo : EIATTR_REGCOUNT
	.align		4
.L_29:
        /*00b4*/ 	.byte	0x04, 0x2f
        /*00b6*/ 	.short	(.L_31 - .L_30)
	.align		4
.L_30:
        /*00b8*/ 	.word	index@(_Z21ComputeWeightVerticalPhPf)
        /*00bc*/ 	.word	0x0000000c


	//----- nvinfo : EIATTR_FRAME_SIZE
	.align		4
.L_31:
        /*00c0*/ 	.byte	0x04, 0x11
        /*00c2*/ 	.short	(.L_33 - .L_32)
	.align		4
.L_32:
        /*00c4*/ 	.word	index@($__internal_1_$__cuda_sm20_div_u16)
        /*00c8*/ 	.word	0x00000000


	//----- nvinfo : EIATTR_FRAME_SIZE
	.align		4
.L_33:
        /*00cc*/ 	.byte	0x04, 0x11
        /*00ce*/ 	.short	(.L_35 - .L_34)
	.align		4
.L_34:
        /*00d0*/ 	.word	index@(_Z21ComputeWeightVerticalPhPf)
        /*00d4*/ 	.word	0x00000000


	//----- nvinfo : EIATTR_REGCOUNT
	.align		4
.L_35:
        /*00d8*/ 	.byte	0x04, 0x2f
        /*00da*/ 	.short	(.L_37 - .L_36)
	.align		4
.L_36:
        /*00dc*/ 	.word	index@(_Z16BlendingVerticalPhS_PfS_)
        /*00e0*/ 	.word	0x00000018


	//----- nvinfo : EIATTR_FRAME_SIZE
	.align		4
.L_37:
        /*00e4*/ 	.byte	0x04, 0x11
        /*00e6*/ 	.short	(.L_39 - .L_38)
	.align		4
.L_38:
        /*00e8*/ 	.word	index@(_Z16BlendingVerticalPhS_PfS_)
        /*00ec*/ 	.word	0x00000000


	//----- nvinfo : EIATTR_REGCOUNT
	.align		4
.L_39:
        /*00f0*/ 	.byte	0x04, 0x2f
        /*00f2*/ 	.short	(.L_41 - .L_40)
	.align		4
.L_40:
        /*00f4*/ 	.word	index@(_Z8BlendingPhS_S_PfS0_S_)
        /*00f8*/ 	.word	0x00000020


	//----- nvinfo : EIATTR_FRAME_SIZE
	.align		4
.L_41:
        /*00fc*/ 	.byte	0x04, 0x11
        /*00fe*/ 	.short	(.L_43 - .L_42)
	.align		4
.L_42:
        /*0100*/ 	.word	index@($__internal_0_$__cuda_sm3x_div_rn_noftz_f32_slowpath)
        /*0104*/ 	.word	0x00000000


	//----- nvinfo : EIATTR_FRAME_SIZE
	.align		4
.L_43:
        /*0108*/ 	.byte	0x04, 0x11
        /*010a*/ 	.short	(.L_45 - .L_44)
	.align		4
.L_44:
        /*010c*/ 	.word	index@(_Z8BlendingPhS_S_PfS0_S_)
        /*0110*/ 	.word	0x00000000


	//----- nvinfo : EIATTR_MIN_STACK_SIZE
	.align		4
.L_45:
        /*0114*/ 	.byte	0x04, 0x12
        /*0116*/ 	.short	(.L_47 - .L_46)
	.align		4
.L_46:
        /*0118*/ 	.word	index@(_Z8BlendingPhS_S_PfS0_S_)
        /*011c*/ 	.word	0x00000000


	//----- nvinfo : EIATTR_MIN_STACK_SIZE
	.align		4
.L_47:
        /*0120*/ 	.byte	0x04, 0x12
        /*0122*/ 	.short	(.L_49 - .L_48)
	.align		4
.L_48:
        /*0124*/ 	.word	index@(_Z16BlendingVerticalPhS_PfS_)
        /*0128*/ 	.word	0x00000000


	//----- nvinfo : EIATTR_MIN_STACK_SIZE
	.align		4
.L_49:
        /*012c*/ 	.byte	0x04, 0x12
        /*012e*/ 	.short	(.L_51 - .L_50)
	.align		4
.L_50:
        /*0130*/ 	.word	index@(_Z21ComputeWeightVerticalPhPf)
        /*0134*/ 	.word	0x00000000


	//----- nvinfo : EIATTR_MIN_STACK_SIZE
	.align		4
.L_51:
        /*0138*/ 	.byte	0x04, 0x12
        /*013a*/ 	.short	(.L_53 - .L_52)
	.align		4
.L_52:
        /*013c*/ 	.word	index@(_Z25RecursiveDoublingVerticalPhS_S_)
        /*0140*/ 	.word	0x00000000


	//----- nvinfo : EIATTR_MIN_STACK_SIZE
	.align		4
.L_53:
        /*0144*/ 	.byte	0x04, 0x12
        /*0146*/ 	.short	(.L_55 - .L_54)
	.align		4
.L_54:
        /*0148*/ 	.word	index@(_Z18BlendingHorizontalPhS_PfS_)
        /*014c*/ 	.word	0x00000000


	//----- nvinfo : EIATTR_MIN_STACK_SIZE
	.align		4
.L_55:
        /*0150*/ 	.byte	0x04, 0x12
        /*0152*/ 	.short	(.L_57 - .L_56)
	.align		4
.L_56:
        /*0154*/ 	.word	index@(_Z23ComputeWeightHorizontalPhPf)
        /*0158*/ 	.word	0x00000000


	//----- nvinfo : EIATTR_MIN_STACK_SIZE
	.align		4
.L_57:
        /*015c*/ 	.byte	0x04, 0x12
        /*015e*/ 	.short	(.L_59 - .L_58)
	.align		4
.L_58:
        /*0160*/ 	.word	index@(_Z27RecursiveDoublingHorizontalPhS_S_)
        /*0164*/ 	.word	0x00000000


	//----- nvinfo : EIATTR_MIN_STACK_SIZE
	.align		4
.L_59:
        /*0168*/ 	.byte	0x04, 0x12
        /*016a*/ 	.short	(.L_61 - .L_60)
	.align		4
.L_60:
        /*016c*/ 	.word	index@(_Z19DetectDiscontinuityPhPfS0_S_)
        /*0170*/ 	.word	0x00000000
.L_61:


//--------------------- .nv.compat                --------------------------
	.section	.nv.compat,"",@"SHT_CUDA_COMPAT_INFO"
	.align	4
        /*0000*/ 	.byte	0x02, 0x09, 0x00, 0x00, 0x02, 0x02, 0x01, 0x00, 0x02, 0x05, 0x05, 0x00, 0x03, 0x07, 0x01, 0x01
        /*0010*/ 	.byte	0x02, 0x03, 0x00, 0x00, 0x02, 0x06, 0x01, 0x00, 0x04, 0x0b, 0x08, 0x00, 0x01, 0x00, 0x00, 0x00
        /*0020*/ 	.byte	0x00, 0x00, 0x00, 0x00


//--------------------- .nv.info._Z8BlendingPhS_S_PfS0_S_ --------------------------
	.section	.nv.info._Z8BlendingPhS_S_PfS0_S_,"",@"SHT_CUDA_INFO"
	.sectionflags	@""
	.align	4


	//----- nvinfo : EIATTR_CUDA_API_VERSION
	.align		4
        /*0000*/ 	.byte	0x04, 0x37
        /*0002*/ 	.short	(.L_63 - .L_62)
.L_62:
        /*0004*/ 	.word	0x00000082


	//----- nvinfo : EIATTR_KPARAM_INFO
	.align		4
.L_63:
        /*0008*/ 	.byte	0x04, 0x17
        /*000a*/ 	.short	(.L_65 - .L_64)
.L_64:
        /*000c*/ 	.word	0x00000000
        /*0010*/ 	.short	0x0005
        /*0012*/ 	.short	0x0028
        /*0014*/ 	.byte	0x00, 0xf5, 0x21, 0x00


	//----- nvinfo : EIATTR_KPARAM_INFO
	.align		4
.L_65:
        /*0018*/ 	.byte	0x04, 0x17
        /*001a*/ 	.short	(.L_67 - .L_66)
.L_66:
        /*001c*/ 	.word	0x00000000
        /*0020*/ 	.short	0x0004
        /*0022*/ 	.short	0x0020
        /*0024*/ 	.byte	0x00, 0xf5, 0x21, 0x00


	//----- nvinfo : EIATTR_KPARAM_INFO
	.align		4
.L_67:
        /*0028*/ 	.byte	0x04, 0x17
        /*002a*/ 	.short	(.L_69 - .L_68)
.L_68:
        /*002c*/ 	.word	0x00000000
        /*0030*/ 	.short	0x0003
        /*0032*/ 	.short	0x0018
        /*0034*/ 	.byte	0x00, 0xf5, 0x21, 0x00


	//----- nvinfo : EIATTR_KPARAM_INFO
	.align		4
.L_69:
        /*0038*/ 	.byte	0x04, 0x17
        /*003a*/ 	.short	(.L_71 - .L_70)
.L_70:
        /*003c*/ 	.word	0x00000000
        /*0040*/ 	.short	0x0002
        /*0042*/ 	.short	0x0010
        /*0044*/ 	.byte	0x00, 0xf5, 0x21, 0x00


	//----- nvinfo : EIATTR_KPARAM_INFO
	.align		4
.L_71:
        /*0048*/ 	.byte	0x04, 0x17
        /*004a*/ 	.short	(.L_73 - .L_72)
.L_72:
        /*004c*/ 	.word	0x00000000
        /*0050*/ 	.short	0x0001
        /*0052*/ 	.short	0x0008
        /*0054*/ 	.byte	0x00, 0xf5, 0x21, 0x00


	//----- nvinfo : EIATTR_KPARAM_INFO
	.align		4
.L_73:
        /*0058*/ 	.byte	0x04, 0x17
        /*005a*/ 	.short	(.L_75 - .L_74)
.L_74:
        /*005c*/ 	.word	0x00000000
        /*0060*/ 	.short	0x0000
        /*0062*/ 	.short	0x0000
        /*0064*/ 	.byte	0x00, 0xf5, 0x21, 0x00


	//----- nvinfo : EIATTR_SPARSE_MMA_MASK
	.align		4
.L_75:
        /*0068*/ 	.byte	0x03, 0x50
        /*006a*/ 	.short	0x0000


	//----- nvinfo : EIATTR_MAXREG_COUNT
	.align		4
        /*006c*/ 	.byte	0x03, 0x1b
        /*006e*/ 	.short	0x00ff


	//----- nvinfo : EIATTR_NUM_BARRIERS
	.align		4
        /*0070*/ 	.byte	0x02, 0x4c
        /*0072*/ 	.byte	0x01
	.zero		1


	//----- nvinfo : EIATTR_MERCURY_ISA_VERSION
	.align		4
        /*0074*/ 	.byte	0x03, 0x5f
        /*0076*/ 	.short	0x0101


	//----- nvinfo : EIATTR_VRC_CTA_INIT_COUNT
	.align		4
        /*0078*/ 	.byte	0x02, 0x4a
	.zero		1
	.zero		1


	//----- nvinfo : EIATTR_EXIT_INSTR_OFFSETS
	.align		4
        /*007c*/ 	.byte	0x04, 0x1c
        /*007e*/ 	.short	(.L_77 - .L_76)


	//   ....[0]....
.L_76:
        /*0080*/ 	.word	0x00000240


	//   ....[1]....
        /*0084*/ 	.word	0x00000a50


	//   ....[2]....
        /*0088*/ 	.word	0x00001180


	//----- nvinfo : EIATTR_CRS_STACK_SIZE
	.align		4
.L_77:
        /*008c*/ 	.byte	0x04, 0x1e
        /*008e*/ 	.short	(.L_79 - .L_78)
.L_78:
        /*0090*/ 	.word	0x00000000


	//----- nvinfo : EIATTR_CBANK_PARAM_SIZE
	.align		4
.L_79:
        /*0094*/ 	.byte	0x03, 0x19
        /*0096*/ 	.short	0x0030


	//----- nvinfo : EIATTR_PARAM_CBANK
	.align		4
        /*0098*/ 	.byte	0x04, 0x0a
        /*009a*/ 	.short	(.L_81 - .L_80)
	.align		4
.L_80:
        /*009c*/ 	.word	index@(.nv.constant0._Z8BlendingPhS_S_PfS0_S_)
        /*00a0*/ 	.short	0x0380
        /*00a2*/ 	.short	0x0030


	//----- nvinfo : EIATTR_SW_WAR
	.align		4
.L_81:
        /*00a4*/ 	.byte	0x04, 0x36
        /*00a6*/ 	.short	(.L_83 - .L_82)
.L_82:
        /*00a8*/ 	.word	0x00000008
.L_83:


//--------------------- .nv.info._Z16BlendingVerticalPhS_PfS_ --------------------------
	.section	.nv.info._Z16BlendingVerticalPhS_PfS_,"",@"SHT_CUDA_INFO"
	.sectionflags	@""
	.align	4


	//----- nvinfo : EIATTR_CUDA_API_VERSION
	.align		4
        /*0000*/ 	.byte	0x04, 0x37
        /*0002*/ 	.short	(.L_85 - .L_84)
.L_84:
        /*0004*/ 	.word	0x00000082


	//----- nvinfo : EIATTR_KPARAM_INFO
	.align		4
.L_85:
        /*0008*/ 	.byte	0x04, 0x17
        /*000a*/ 	.short	(.L_87 - .L_86)
.L_86:
        /*000c*/ 	.word	0x00000000
        /*0010*/ 	.short	0x0003
        /*0012*/ 	.short	0x0018
        /*0014*/ 	.byte	0x00, 0xf5, 0x21, 0x00


	//----- nvinfo : EIATTR_KPARAM_INFO
	.align		4
.L_87:
        /*0018*/ 	.byte	0x04, 0x17
        /*001a*/ 	.short	(.L_89 - .L_88)
.L_88:
        /*001c*/ 	.word	0x00000000
        /*0020*/ 	.short	0x0002
        /*0022*/ 	.short	0x0010
        /*0024*/ 	.byte	0x00, 0xf5, 0x21, 0x00


	//----- nvinfo : EIATTR_KPARAM_INFO
	.align		4
.L_89:
        /*0028*/ 	.byte	0x04, 0x17
        /*002a*/ 	.short	(.L_91 - .L_90)
.L_90:
        /*002c*/ 	.word	0x00000000
        /*0030*/ 	.short	0x0001
        /*0032*/ 	.short	0x0008
        /*0034*/ 	.byte	0x00, 0xf5, 0x21, 0x00


	//----- nvinfo : EIATTR_KPARAM_INFO
	.align		4
.L_91:
        /*0038*/ 	.byte	0x04, 0x17
        /*003a*/ 	.short	(.L_93 - .L_92)
.L_92:
        /*003c*/ 	.word	0x00000000
        /*0040*/ 	.short	0x0000
        /*0042*/ 	.short	0x0000
        /*0044*/ 	.byte	0x00, 0xf5, 0x21, 0x00


	//----- nvinfo : EIATTR_SPARSE_MMA_MASK
	.align		4
.L_93:
        /*0048*/ 	.byte	0x03, 0x50
        /*004a*/ 	.short	0x0000


	//----- nvinfo : EIATTR_MAXREG_COUNT
	.align		4
        /*004c*/ 	.byte	0x03, 0x1b
        /*004e*/ 	.short	0x00ff


	//----- nvinfo : EIATTR_NUM_BARRIERS
	.align		4
        /*0050*/ 	.byte	0x02, 0x4c
        /*0052*/ 	.byte	0x01
	.zero		1


	//----- nvinfo : EIATTR_MERCURY_ISA_VERSION
	.align		4
        /*0054*/ 	.byte	0x03, 0x5f
        /*0056*/ 	.short	0x0101


	//----- nvinfo : EIATTR_VRC_CTA_INIT_COUNT
	.align		4
        /*0058*/ 	.byte	0x02, 0x4a
	.zero		1
	.zero		1


	//----- nvinfo : EIATTR_EXIT_INSTR_OFFSETS
	.align		4
        /*005c*/ 	.byte	0x04, 0x1c
        /*005e*/ 	.short	(.L_95 - .L_94)


	//   ....[0]....
.L_94:
        /*0060*/ 	.word	0x00000240


	//   ....[1]....
        /*0064*/ 	.word	0x000002a0


	//   ....[2]....
        /*0068*/ 	.word	0x00000a10


	//   ....[3]....
        /*006c*/ 	.word	0x00000c10


	//----- nvinfo : EIATTR_CRS_STACK_SIZE
	.align		4
.L_95:
        /*0070*/ 	.byte	0x04, 0x1e
        /*0072*/ 	.short	(.L_97 - .L_96)
.L_96:
        /*0074*/ 	.word	0x00000000


	//----- nvinfo : EIATTR_CBANK_PARAM_SIZE
	.align		4
.L_97:
        /*0078*/ 	.byte	0x03, 0x19
        /*007a*/ 	.short	0x0020


	//----- nvinfo : EIATTR_PARAM_CBANK
	.align		4
        /*007c*/ 	.byte	0x04, 0x0a
        /*007e*/ 	.short	(.L_99 - .L_98)
	.align		4
.L_98:
        /*0080*/ 	.word	index@(.nv.constant0._Z16BlendingVerticalPhS_PfS_)
        /*0084*/ 	.short	0x0380
        /*0086*/ 	.short	0x0020


	//----- nvinfo : EIATTR_SW_WAR
	.align		4
.L_99:
        /*0088*/ 	.byte	0x04, 0x36
        /*008a*/ 	.short	(.L_101 - .L_100)
.L_100:
        /*008c*/ 	.word	0x00000008
.L_101:


//--------------------- .nv.info._Z21ComputeWeightVerticalPhPf --------------------------
	.section	.nv.info._Z21ComputeWeightVerticalPhPf,"",@"SHT_CUDA_INFO"
	.sectionflags	@""
	.align	4


	//----- nvinfo : EIATTR_CUDA_API_VERSION
	.align		4
        /*0000*/ 	.byte	0x04, 0x37
        /*0002*/ 	.short	(.L_103 - .L_102)
.L_102:
        /*0004*/ 	.word	0x00000082


	//----- nvinfo : EIATTR_KPARAM_INFO
	.align		4
.L_103:
        /*0008*/ 	.byte	0x04, 0x17
        /*000a*/ 	.short	(.L_105 - .L_104)
.L_104:
        /*000c*/ 	.word	0x00000000
        /*0010*/ 	.short	0x0001
        /*0012*/ 	.short	0x0008
        /*0014*/ 	.byte	0x00, 0xf5, 0x21, 0x00


	//----- nvinfo : EIATTR_KPARAM_INFO
	.align		4
.L_105:
        /*0018*/ 	.byte	0x04, 0x17
        /*001a*/ 	.short	(.L_107 - .L_106)
.L_106:
        /*001c*/ 	.word	0x00000000
        /*0020*/ 	.short	0x0000
        /*0022*/ 	.short	0x0000
        /*0024*/ 	.byte	0x00, 0xf5, 0x21, 0x00


	//----- nvinfo : EIATTR_SPARSE_MMA_MASK
	.align		4
.L_107:
        /*0028*/ 	.byte	0x03, 0x50
        /*002a*/ 	.short	0x0000


	//----- nvinfo : EIATTR_MAXREG_COUNT
	.align		4
        /*002c*/ 	.byte	0x03, 0x1b
        /*002e*/ 	.short	0x00ff


	//----- nvinfo : EIATTR_MERCURY_ISA_VERSION
	.align		4
        /*0030*/ 	.byte	0x03, 0x5f
        /*0032*/ 	.short	0x0101


	//----- nvinfo : EIATTR_VRC_CTA_INIT_COUNT
	.align		4
        /*0034*/ 	.byte	0x02, 0x4a
	.zero		1
	.zero		1


	//----- nvinfo : EIATTR_EXIT_INSTR_OFFSETS
	.align		4
        /*0038*/ 	.byte	0x04, 0x1c
        /*003a*/ 	.short	(.L_109 - .L_108)


	//   ....[0]....
.L_108:
        /*003c*/ 	.word	0x00000400


	//----- nvinfo : EIATTR_CRS_STACK_SIZE
	.align		4
.L_109:
        /*0040*/ 	.byte	0x04, 0x1e
        /*0042*/ 	.short	(.L_111 - .L_110)
.L_110:
        /*0044*/ 	.word	0x00000000


	//----- nvinfo : EIATTR_CBANK_PARAM_SIZE
	.align		4
.L_111:
        /*0048*/ 	.byte	0x03, 0x19
        /*004a*/ 	.short	0x0010


	//----- nvinfo : EIATTR_PARAM_CBANK
	.align		4
        /*004c*/ 	.byte	0x04, 0x0a
        /*004e*/ 	.short	(.L_113 - .L_112)
	.align		4
.L_112:
        /*0050*/ 	.word	index@(.nv.constant0._Z21ComputeWeightVerticalPhPf)
        /*0054*/ 	.short	0x0380
        /*0056*/ 	.short	0x0010


	//----- nvinfo : EIATTR_SW_WAR
	.align		4
.L_113:
        /*0058*/ 	.byte	0x04, 0x36
        /*005a*/ 	.short	(.L_115 - .L_114)
.L_114:
        /*005c*/ 	.word	0x00000008
.L_115:


//--------------------- .nv.info._Z25RecursiveDoublingVerticalPhS_S_ --------------------------
	.section	.nv.info._Z25RecursiveDoublingVerticalPhS_S_,"",@"SHT_CUDA_INFO"
	.sectionflags	@""
	.align	4


	//----- nvinfo : EIATTR_CUDA_API_VERSION
	.align		4
        /*0000*/ 	.byte	0x04, 0x37
        /*0002*/ 	.short	(.L_117 - .L_116)
.L_116:
        /*0004*/ 	.word	0x00000082


	//----- nvinfo : EIATTR_KPARAM_INFO
	.align		4
.L_117:
        /*0008*/ 	.byte	0x04, 0x17
        /*000a*/ 	.short	(.L_119 - .L_118)
.L_118:
        /*000c*/ 	.word	0x00000000
        /*0010*/ 	.short	0x0002
        /*0012*/ 	.short	0x0010
        /*0014*/ 	.byte	0x00, 0xf5, 0x21, 0x00


	//----- nvinfo : EIATTR_KPARAM_INFO
	.align		4
.L_119:
        /*0018*/ 	.byte	0x04, 0x17
        /*001a*/ 	.short	(.L_121 - .L_120)
.L_120:
        /*001c*/ 	.word	0x00000000
        /*0020*/ 	.short	0x0001
        /*0022*/ 	.short	0x0008
        /*0024*/ 	.byte	0x00, 0xf5, 0x21, 0x00


	//----- nvinfo : EIATTR_KPARAM_INFO
	.align		4
.L_121:
        /*0028*/ 	.byte	0x04, 0x17
        /*002a*/ 	.short	(.L_123 - .L_122)
.L_122:
        /*002c*/ 	.word	0x00000000
        /*0030*/ 	.short	0x0000
        /*0032*/ 	.short	0x0000
        /*0034*/ 	.byte	0x00, 0xf5, 0x21, 0x00


	//----- nvinfo : EIATTR_SPARSE_MMA_MASK
	.align		4
.L_123:
        /*0038*/ 	.byte	0x03, 0x50
        /*003a*/ 	.short	0x0000


	//----- nvinfo : EIATTR_MAXREG_COUNT
	.align		4
        /*003c*/ 	.byte	0x03, 0x1b
        /*003e*/ 	.short	0x00ff


	//----- nvinfo : EIATTR_NUM_BARRIERS
	.align		4
        /*0040*/ 	.byte	0x02, 0x4c
        /*0042*/ 	.byte	0x01
	.zero		1


	//----- nvinfo : EIATTR_MERCURY_ISA_VERSION
	.align		4
        /*0044*/ 	.byte	0x03, 0x5f
        /*0046*/ 	.short	0x0101


	//----- nvinfo : EIATTR_VRC_CTA_INIT_COUNT
	.align		4
        /*0048*/ 	.byte	0x02, 0x4a
	.zero		1
	.zero		1


	//----- nvinfo : EIATTR_EXIT_INSTR_OFFSETS
	.align		4
        /*004c*/ 	.byte	0x04, 0x1c
        /*004e*/ 	.short	(.L_125 - .L_124)


	//   ....[0]....
.L_124:
        /*0050*/ 	.word	0x00000540


	//   ....[1]....
        /*0054*/ 	.word	0x00000770


	//----- nvinfo : EIATTR_CRS_STACK_SIZE
	.align		4
.L_125:
        /*0058*/ 	.byte	0x04, 0x1e
        /*005a*/ 	.short	(.L_127 - .L_126)
.L_126:
        /*005c*/ 	.word	0x00000000


	//----- nvinfo : EIATTR_CBANK_PARAM_SIZE
	.align		4
.L_127:
        /*0060*/ 	.byte	0x03, 0x19
        /*0062*/ 	.short	0x0018


	//----- nvinfo : EIATTR_PARAM_CBANK
	.align		4
        /*0064*/ 	.byte	0x04, 0x0a
        /*0066*/ 	.short	(.L_129 - .L_128)
	.align		4
.L_128:
        /*0068*/ 	.word	index@(.nv.constant0._Z25RecursiveDoublingVerticalPhS_S_)
        /*006c*/ 	.short	0x0380
        /*006e*/ 	.short	0x0018


	//----- nvinfo : EIATTR_SW_WAR
	.align		4
.L_129:
        /*0070*/ 	.byte	0x04, 0x36
        /*0072*/ 	.short	(.L_131 - .L_130)
.L_130:
        /*0074*/ 	.word	0x00000008
.L_131:


//--------------------- .nv.info._Z18BlendingHorizontalPhS_PfS_ --------------------------
	.section	.nv.info._Z18BlendingHorizontalPhS_PfS_,"",@"SHT_CUDA_INFO"
	.sectionflags	@""
	.align	4


	//----- nvinfo : EIATTR_CUDA_API_VERSION
	.align		4
        /*0000*/ 	.byte	0x04, 0x37
        /*0002*/ 	.short	(.L_133 - .L_132)
.L_132:
        /*0004*/ 	.word	0x00000082


	//----- nvinfo : EIATTR_KPARAM_INFO
	.align		4
.L_133:
        /*0008*/ 	.byte	0x04, 0x17
        /*000a*/ 	.short	(.L_135 - .L_134)
.L_134:
        /*000c*/ 	.word	0x00000000
        /*0010*/ 	.short	0x0003
        /*0012*/ 	.short	0x0018
        /*0014*/ 	.byte	0x00, 0xf5, 0x21, 0x00


	//----- nvinfo : EIATTR_KPARAM_INFO
	.align		4
.L_135:
        /*0018*/ 	.byte	0x04, 0x17
        /*001a*/ 	.short	(.L_137 - .L_136)
.L_136:
        /*001c*/ 	.word	0x00000000
        /*0020*/ 	.short	0x0002
        /*0022*/ 	.short	0x0010
        /*0024*/ 	.byte	0x00, 0xf5, 0x21, 0x00


	//----- nvinfo : EIATTR_KPARAM_INFO
	.align		4
.L_137:
        /*0028*/ 	.byte	0x04, 0x17
        /*002a*/ 	.short	(.L_139 - .L_138)
.L_138:
        /*002c*/ 	.word	0x00000000
        /*0030*/ 	.short	0x0001
        /*0032*/ 	.short	0x0008
        /*0034*/ 	.byte	0x00, 0xf5, 0x21, 0x00


	//----- nvinfo : EIATTR_KPARAM_INFO
	.align		4
.L_139:
        /*0038*/ 	.byte	0x04, 0x17
        /*003a*/ 	.short	(.L_141 - .L_140)
.L_140:
        /*003c*/ 	.word	0x00000000
        /*0040*/ 	.short	0x0000
        /*0042*/ 	.short	0x0000
        /*0044*/ 	.byte	0x00, 0xf5, 0x21, 0x00


	//----- nvinfo : EIATTR_SPARSE_MMA_MASK
	.align		4
.L_141:
        /*0048*/ 	.byte	0x03, 0x50
        /*004a*/ 	.short	0x0000


	//----- nvinfo : EIATTR_MAXREG_COUNT
	.align		4
        /*004c*/ 	.byte	0x03, 0x1b
        /*004e*/ 	.short	0x00ff


	//----- nvinfo : EIATTR_NUM_BARRIERS
	.align		4
        /*0050*/ 	.byte	0x02, 0x4c
        /*0052*/ 	.byte	0x01
	.zero		1


	//----- nvinfo : EIATTR_MERCURY_ISA_VERSION
	.align		4
        /*0054*/ 	.byte	0x03, 0x5f
        /*0056*/ 	.short	0x0101


	//----- nvinfo : EIATTR_VRC_CTA_INIT_COUNT
	.align		4
        /*0058*/ 	.byte	0x02, 0x4a
	.zero		1
	.zero		1


	//----- nvinfo : EIATTR_EXIT_INSTR_OFFSETS
	.align		4
        /*005c*/ 	.byte	0x04, 0x1c
        /*005e*/ 	.short	(.L_143 - .L_142)


	//   ....[0]....
.L_142:
        /*0060*/ 	.word	0x00000240


	//   ....[1]....
        /*0064*/ 	.word	0x000002a0


	//   ....[2]....
        /*0068*/ 	.word	0x00000b50


	//   ....[3]....
        /*006c*/ 	.word	0x00000cf0


	//----- nvinfo : EIATTR_CRS_STACK_SIZE
	.align		4
.L_143:
        /*0070*/ 	.byte	0x04, 0x1e
        /*0072*/ 	.short	(.L_145 - .L_144)
.L_144:
        /*0074*/ 	.word	0x00000000


	//----- nvinfo : EIATTR_CBANK_PARAM_SIZE
	.align		4
.L_145:
        /*0078*/ 	.byte	0x03, 0x19
        /*007a*/ 	.short	0x0020


	//----- nvinfo : EIATTR_PARAM_CBANK
	.align		4
        /*007c*/ 	.byte	0x04, 0x0a
        /*007e*/ 	.short	(.L_147 - .L_146)
	.align		4
.L_146:
        /*0080*/ 	.word	index@(.nv.constant0._Z18BlendingHorizontalPhS_PfS_)
        /*0084*/ 	.short	0x0380
        /*0086*/ 	.short	0x0020


	//----- nvinfo : EIATTR_SW_WAR
	.align		4
.L_147:
        /*0088*/ 	.byte	0x04, 0x36
        /*008a*/ 	.short	(.L_149 - .L_148)
.L_148:
        /*008c*/ 	.word	0x00000008
.L_149:


//--------------------- .nv.info._Z23ComputeWeightHorizontalPhPf --------------------------
	.section	.nv.info._Z23ComputeWeightHorizontalPhPf,"",@"SHT_CUDA_INFO"
	.sectionflags	@""
	.align	4


	//----- nvinfo : EIATTR_CUDA_API_VERSION
	.align		4
        /*0000*/ 	.byte	0x04, 0x37
        /*0002*/ 	.short	(.L_151 - .L_150)
.L_150:
        /*0004*/ 	.word	0x00000082


	//----- nvinfo : EIATTR_KPARAM_INFO
	.align		4
.L_151:
        /*0008*/ 	.byte	0x04, 0x17
        /*000a*/ 	.short	(.L_153 - .L_152)
.L_152:
        /*000c*/ 	.word	0x00000000
        /*0010*/ 	.short	0x0001
        /*0012*/ 	.short	0x0008
        /*0014*/ 	.byte	0x00, 0xf5, 0x21, 0x00


	//----- nvinfo : EIATTR_KPARAM_INFO
	.align		4
.L_153:
        /*0018*/ 	.byte	0x04, 0x17
        /*001a*/ 	.short	(.L_155 - .L_154)
.L_154:
        /*001c*/ 	.word	0x00000000
        /*0020*/ 	.short	0x0000
        /*0022*/ 	.short	0x0000
        /*0024*/ 	.byte	0x00, 0xf5, 0x21, 0x00


	//----- nvinfo : EIATTR_SPARSE_MMA_MASK
	.align		4
.L_155:
        /*0028*/ 	.byte	0x03, 0x50
        /*002a*/ 	.short	0x0000


	//----- nvinfo : EIATTR_MAXREG_COUNT
	.align		4
        /*002c*/ 	.byte	0x03, 0x1b
        /*002e*/ 	.short	0x00ff


	//----- nvinfo : EIATTR_MERCURY_ISA_VERSION
	.align		4
        /*0030*/ 	.byte	0x03, 0x5f
        /*0032*/ 	.short	0x0101


	//----- nvinfo : EIATTR_VRC_CTA_INIT_COUNT
	.align		4
        /*0034*/ 	.byte	0x02, 0x4a
	.zero		1
	.zero		1


	//----- nvinfo : EIATTR_EXIT_INSTR_OFFSETS
	.align		4
        /*0038*/ 	.byte	0x04, 0x1c
        /*003a*/ 	.short	(.L_157 - .L_156)


	//   ....[0]....
.L_156:
        /*003c*/ 	.word	0x000003d0


	//   ....[1]....
        /*0040*/ 	.word	0x00000410


	//----- nvinfo : EIATTR_CRS_STACK_SIZE
	.align		4
.L_157:
        /*0044*/ 	.byte	0x04, 0x1e
        /*0046*/ 	.short	(.L_159 - .L_158)
.L_158:
        /*0048*/ 	.word	0x00000000


	//----- nvinfo : EIATTR_CBANK_PARAM_SIZE
	.align		4
.L_159:
        /*004c*/ 	.byte	0x03, 0x19
        /*004e*/ 	.short	0x0010


	//----- nvinfo : EIATTR_PARAM_CBANK
	.align		4
        /*0050*/ 	.byte	0x04, 0x0a
        /*0052*/ 	.short	(.L_161 - .L_160)
	.align		4
.L_160:
        /*0054*/ 	.word	index@(.nv.constant0._Z23ComputeWeightHorizontalPhPf)
        /*0058*/ 	.short	0x0380
        /*005a*/ 	.short	0x0010


	//----- nvinfo : EIATTR_SW_WAR
	.align		4
.L_161:
        /*005c*/ 	.byte	0x04, 0x36
        /*005e*/ 	.short	(.L_163 - .L_162)
.L_162:
        /*0060*/ 	.word	0x00000008
.L_163:


//--------------------- .nv.info._Z27RecursiveDoublingHorizontalPhS_S_ --------------------------
	.section	.nv.info._Z27RecursiveDoublingHorizontalPhS_S_,"",@"SHT_CUDA_INFO"
	.sectionflags	@""
	.align	4


	//----- nvinfo : EIATTR_CUDA_API_VERSION
	.align		4
        /*0000*/ 	.byte	0x04, 0x37
        /*0002*/ 	.short	(.L_165 - .L_164)
.L_164:
        /*0004*/ 	.word	0x00000082


	//----- nvinfo : EIATTR_KPARAM_INFO
	.align		4
.L_165:
        /*0008*/ 	.byte	0x04, 0x17
        /*000a*/ 	.short	(.L_167 - .L_166)
.L_166:
        /*000c*/ 	.word	0x00000000
        /*0010*/ 	.short	0x0002
        /*0012*/ 	.short	0x0010
        /*0014*/ 	.byte	0x00, 0xf5, 0x21, 0x00


	//----- nvinfo : EIATTR_KPARAM_INFO
	.align		4
.L_167:
        /*0018*/ 	.byte	0x04, 0x17
        /*001a*/ 	.short	(.L_169 - .L_168)
.L_168:
        /*001c*/ 	.word	0x00000000
        /*0020*/ 	.short	0x0001
        /*0022*/ 	.short	0x0008
        /*0024*/ 	.byte	0x00, 0xf5, 0x21, 0x00


	//----- nvinfo : EIATTR_KPARAM_INFO
	.align		4
.L_169:
        /*0028*/ 	.byte	0x04, 0x17
        /*002a*/ 	.short	(.L_171 - .L_170)
.L_170:
        /*002c*/ 	.word	0x00000000
        /*0030*/ 	.short	0x0000
        /*0032*/ 	.short	0x0000
        /*0034*/ 	.byte	0x00, 0xf5, 0x21, 0x00


	//----- nvinfo : EIATTR_SPARSE_MMA_MASK
	.align		4
.L_171:
        /*0038*/ 	.byte	0x03, 0x50
        /*003a*/ 	.short	0x0000


	//----- nvinfo : EIATTR_MAXREG_COUNT
	.align		4
        /*003c*/ 	.byte	0x03, 0x1b
        /*003e*/ 	.short	0x00ff


	//----- nvinfo : EIATTR_NUM_BARRIERS
	.align		4
        /*0040*/ 	.byte	0x02, 0x4c
        /*0042*/ 	.byte	0x01
	.zero		1


	//----- nvinfo : EIATTR_MERCURY_ISA_VERSION
	.align		4
        /*0044*/ 	.byte	0x03, 0x5f
        /*0046*/ 	.short	0x0101


	//----- nvinfo : EIATTR_VRC_CTA_INIT_COUNT
	.align		4
        /*0048*/ 	.byte	0x02, 0x4a
	.zero		1
	.zero		1


	//----- nvinfo : EIATTR_EXIT_INSTR_OFFSETS
	.align		4
        /*004c*/ 	.byte	0x04, 0x1c
        /*004e*/ 	.short	(.L_173 - .L_172)


	//   ....[0]....
.L_172:
        /*0050*/ 	.word	0x000004f0


	//   ....[1]....
        /*0054*/ 	.word	0x000006c0


	//----- nvinfo : EIATTR_CRS_STACK_SIZE
	.align		4
.L_173:
        /*0058*/ 	.byte	0x04, 0x1e
        /*005a*/ 	.short	(.L_175 - .L_174)
.L_174:
        /*005c*/ 	.word	0x00000000


	//----- nvinfo : EIATTR_CBANK_PARAM_SIZE
	.align		4
.L_175:
        /*0060*/ 	.byte	0x03, 0x19
        /*0062*/ 	.short	0x0018


	//----- nvinfo : EIATTR_PARAM_CBANK
	.align		4
        /*0064*/ 	.byte	0x04, 0x0a
        /*0066*/ 	.short	(.L_177 - .L_176)
	.align		4
.L_176:
        /*0068*/ 	.word	index@(.nv.constant0._Z27RecursiveDoublingHorizontalPhS_S_)
        /*006c*/ 	.short	0x0380
        /*006e*/ 	.short	0x0018


	//----- nvinfo : EIATTR_SW_WAR
	.align		4
.L_177:
        /*0070*/ 	.byte	0x04, 0x36
        /*0072*/ 	.short	(.L_179 - .L_178)
.L_178:
        /*0074*/ 	.word	0x00000008
.L_179:


//--------------------- .nv.info._Z19DetectDiscontinuityPhPfS0_S_ --------------------------
	.section	.nv.info._Z19DetectDiscontinuityPhPfS0_S_,"",@"SHT_CUDA_INFO"
	.sectionflags	@""
	.align	4


	//----- nvinfo : EIATTR_CUDA_API_VERSION
	.align		4
        /*0000*/ 	.byte	0x04, 0x37
        /*0002*/ 	.short	(.L_181 - .L_180)
.L_180:
        /*0004*/ 	.word	0x00000082


	//----- nvinfo : EIATTR_KPARAM_INFO
	.align		4
.L_181:
        /*0008*/ 	.byte	0x04, 0x17
        /*000a*/ 	.short	(.L_183 - .L_182)
.L_182:
        /*000c*/ 	.word	0x00000000
        /*0010*/ 	.short	0x0003
        /*0012*/ 	.short	0x0018
        /*0014*/ 	.byte	0x00, 0xf5, 0x21, 0x00


	//----- nvinfo : EIATTR_KPARAM_INFO
	.align		4
.L_183:
        /*0018*/ 	.byte	0x04, 0x17
        /*001a*/ 	.short	(.L_185 - .L_184)
.L_184:
        /*001c*/ 	.word	0x00000000
        /*0020*/ 	.short	0x0002
        /*0022*/ 	.short	0x0010
        /*0024*/ 	.byte	0x00, 0xf5, 0x21, 0x00


	//----- nvinfo : EIATTR_KPARAM_INFO
	.align		4
.L_185:
        /*0028*/ 	.byte	0x04, 0x17
        /*002a*/ 	.short	(.L_187 - .L_186)
.L_186:
        /*002c*/ 	.word	0x00000000
        /*0030*/ 	.short	0x0001
        /*0032*/ 	.short	0x0008
        /*0034*/ 	.byte	0x00, 0xf5, 0x21, 0x00


	//----- nvinfo : EIATTR_KPARAM_INFO
	.align		4
.L_187:
        /*0038*/ 	.byte	0x04, 0x17
        /*003a*/ 	.short	(.L_189 - .L_188)
.L_188:
        /*003c*/ 	.word	0x00000000
        /*0040*/ 	.short	0x0000
        /*0042*/ 	.short	0x0000
        /*0044*/ 	.byte	0x00, 0xf5, 0x21, 0x00


	//----- nvinfo : EIATTR_SPARSE_MMA_MASK
	.align		4
.L_189:
        /*0048*/ 	.byte	0x03, 0x50
        /*004a*/ 	.short	0x0000


	//----- nvinfo : EIATTR_MAXREG_COUNT
	.align		4
        /*004c*/ 	.byte	0x03, 0x1b
        /*004e*/ 	.short	0x00ff


	//----- nvinfo : EIATTR_NUM_BARRIERS
	.align		4
        /*0050*/ 	.byte	0x02, 0x4c
        /*0052*/ 	.byte	0x01
	.zero		1


	//----- nvinfo : EIATTR_MERCURY_ISA_VERSION
	.align		4
        /*0054*/ 	.byte	0x03, 0x5f
        /*0056*/ 	.short	0x0101


	//----- nvinfo : EIATTR_VRC_CTA_INIT_COUNT
	.align		4
        /*0058*/ 	.byte	0x02, 0x4a
	.zero		1
	.zero		1


	//----- nvinfo : EIATTR_EXIT_INSTR_OFFSETS
	.align		4
        /*005c*/ 	.byte	0x04, 0x1c
        /*005e*/ 	.short	(.L_191 - .L_190)


	//   ....[0]....
.L_190:
        /*0060*/ 	.word	0x00003b70


	//   ....[1]....
        /*0064*/ 	.word	0x00003ba0


	//----- nvinfo : EIATTR_CRS_STACK_SIZE
	.align		4
.L_191:
        /*0068*/ 	.byte	0x04, 0x1e
        /*006a*/ 	.short	(.L_193 - .L_192)
.L_192:
        /*006c*/ 	.word	0x00000000


	//----- nvinfo : EIATTR_CBANK_PARAM_SIZE
	.align		4
.L_193:
        /*0070*/ 	.byte	0x03, 0x19
        /*0072*/ 	.short	0x0020


	//----- nvinfo : EIATTR_PARAM_CBANK
	.align		4
        /*0074*/ 	.byte	0x04, 0x0a
        /*0076*/ 	.short	(.L_195 - .L_194)
	.align		4
.L_194:
        /*0078*/ 	.word	index@(.nv.constant0._Z19DetectDiscontinuityPhPfS0_S_)
        /*007c*/ 	.short	0x0380
        /*007e*/ 	.short	0x0020


	//----- nvinfo : EIATTR_SW_WAR
	.align		4
.L_195:
        /*0080*/ 	.byte	0x04, 0x36
        /*0082*/ 	.short	(.L_197 - .L_196)
.L_196:
        /*0084*/ 	.word	0x00000008
.L_197:


//--------------------- .nv.callgraph             --------------------------
	.section	.nv.callgraph,"",@"SHT_CUDA_CALLGRAPH"
	.align	4
	.sectionentsize	8
	.align		4
        /*0000*/ 	.word	0x00000000
	.align		4
        /*0004*/ 	.word	0xffffffff
	.align		4
        /*0008*/ 	.word	0x00000000
	.align		4
        /*000c*/ 	.word	0xfffffffe
	.align		4
        /*0010*/ 	.word	0x00000000
	.align		4
        /*0014*/ 	.word	0xfffffffd
	.align		4
        /*0018*/ 	.word	0x00000000
	.align		4
        /*001c*/ 	.word	0xfffffffc


//--------------------- .text._Z8BlendingPhS_S_PfS0_S_ --------------------------
	.section	.text._Z8BlendingPhS_S_PfS0_S_,"ax",@progbits
	.align	128
        .global         _Z8BlendingPhS_S_PfS0_S_
        .type           _Z8BlendingPhS_S_PfS0_S_,@function
        .size           _Z8BlendingPhS_S_PfS0_S_,(.L_x_150 - _Z8BlendingPhS_S_PfS0_S_)
        .other          _Z8BlendingPhS_S_PfS0_S_,@"STO_CUDA_ENTRY STV_DEFAULT"
_Z8BlendingPhS_S_PfS0_S_:
.text._Z8BlendingPhS_S_PfS0_S_:
[----:B------:R-:W-:Y:S01]  /*0000*/  LDC R1, c[0x0][0x37c] ;  /* 0x0000df00ff017b82 */ /* 0x000fe20000000800 */
[----:B------:R-:W0:Y:S07]  /*0010*/  S2R R3, SR_TID.X ;  /* 0x0000000000037919 */ /* 0x000e2e0000002100 */
[----:B------:R-:W0:Y:S01]  /*0020*/  S2UR UR4, SR_CTAID.X ;  /* 0x00000000000479c3 */ /* 0x000e220000002500 */
[----:B------:R-:W1:Y:S01]  /*0030*/  LDCU.64 UR8, c[0x0][0x380] ;  /* 0x00007000ff0877ac */ /* 0x000e620008000a00 */
[----:B------:R-:W2:Y:S01]  /*0040*/  S2R R0, SR_TID.Y ;  /* 0x0000000000007919 */ /* 0x000ea20000002200 */
[----:B------:R-:W3:Y:S05]  /*0050*/  LDCU.64 UR10, c[0x0][0x3a8] ;  /* 0x00007500ff0a77ac */ /* 0x000eea0008000a00 */
[----:B------:R-:W0:Y:S08]  /*0060*/  LDC R4, c[0x0][0x360] ;  /* 0x0000d800ff047b82 */ /* 0x000e300000000800 */
[----:B------:R-:W2:Y:S08]  /*0070*/  S2UR UR5, SR_CTAID.Y ;  /* 0x00000000000579c3 */ /* 0x000eb00000002600 */
[----:B------:R-:W2:Y:S01]  /*0080*/  LDC R13, c[0x0][0x364] ;  /* 0x0000d900ff0d7b82 */ /* 0x000ea20000000800 */
[----:B------:R-:W4:Y:S01]  /*0090*/  LDCU UR6, c[0x0][0x374] ;  /* 0x00006e80ff0677ac */ /* 0x000f220008000800 */
[----:B------:R-:W5:Y:S01]  /*00a0*/  LDCU UR7, c[0x0][0x370] ;  /* 0x00006e00ff0777ac */ /* 0x000f620008000800 */
[----:B0-----:R-:W-:-:S02]  /*00b0*/  IMAD R3, R4, UR4, R3 ;  /* 0x0000000404037c24 */ /* 0x001fc4000f8e0203 */
[----:B-----5:R-:W-:Y:S02]  /*00c0*/  IMAD R4, R4, UR7, RZ ;  /* 0x0000000704047c24 */ /* 0x020fe4000f8e02ff */
[----:B--2---:R-:W-:Y:S01]  /*00d0*/  IMAD R0, R13, UR5, R0 ;  /* 0x000000050d007c24 */ /* 0x004fe2000f8e0200 */
[----:B------:R-:W0:Y:S03]  /*00e0*/  LDCU.64 UR4, c[0x0][0x358] ;  /* 0x00006b00ff0477ac */ /* 0x000e260008000a00 */
[----:B------:R-:W-:-:S04]  /*00f0*/  IMAD R23, R0, R4, R3 ;  /* 0x0000000400177224 */ /* 0x000fc800078e0203 */
[----:B------:R-:W-:-:S05]  /*0100*/  IMAD R25, R23, 0x3, RZ ;  /* 0x0000000317197824 */ /* 0x000fca00078e02ff */
[----:B------:R-:W-:Y:S02]  /*0110*/  SHF.R.S32.HI R22, RZ, 0x1f, R25 ;  /* 0x0000001fff167819 */ /* 0x000fe40000011419 */
[----:B-1----:R-:W-:-:S04]  /*0120*/  IADD3 R20, P0, PT, R25, UR8, RZ ;  /* 0x0000000819147c10 */ /* 0x002fc8000ff1e0ff */
[----:B------:R-:W-:-:S05]  /*0130*/  IADD3.X R21, PT, PT, R22, UR9, RZ, P0, !PT ;  /* 0x0000000916157c10 */ /* 0x000fca00087fe4ff */
[----:B0-----:R-:W2:Y:S01]  /*0140*/  LDG.E.U8 R5, desc[UR4][R20.64] ;  /* 0x0000000414057981 */ /* 0x001ea2000c1e1100 */
[----:B---3--:R-:W-:-:S04]  /*0150*/  IADD3 R18, P0, PT, R25, UR10, RZ ;  /* 0x0000000a19127c10 */ /* 0x008fc8000ff1e0ff */
[----:B------:R-:W-:-:S05]  /*0160*/  IADD3.X R19, PT, PT, R22, UR11, RZ, P0, !PT ;  /* 0x0000000b16137c10 */ /* 0x000fca00087fe4ff */
[----:B--2---:R0:W-:Y:S04]  /*0170*/  STG.E.U8 desc[UR4][R18.64], R5 ;  /* 0x0000000512007986 */ /* 0x0041e8000c101104 */
[----:B------:R-:W2:Y:S01]  /*0180*/  LDG.E.U8 R7, desc[UR4][R20.64+0x1] ;  /* 0x0000010414077981 */ /* 0x000ea2000c1e1100 */
[----:B------:R-:W-:-:S03]  /*0190*/  VIADD R11, R3, 0x1 ;  /* 0x00000001030b7836 */ /* 0x000fc60000000000 */
[----:B--2---:R0:W-:Y:S04]  /*01a0*/  STG.E.U8 desc[UR4][R18.64+0x1], R7 ;  /* 0x0000010712007986 */ /* 0x0041e8000c101104 */
[----:B------:R-:W2:Y:S01]  /*01b0*/  LDG.E.U8 R9, desc[UR4][R20.64+0x2] ;  /* 0x0000020414097981 */ /* 0x000ea2000c1e1100 */
[----:B------:R-:W-:Y:S01]  /*01c0*/  ISETP.GE.AND P0, PT, R11, R4, PT ;  /* 0x000000040b00720c */ /* 0x000fe20003f06270 */
[----:B----4-:R-:W-:-:S03]  /*01d0*/  IMAD R2, R13, UR6, RZ ;  /* 0x000000060d027c24 */ /* 0x010fc6000f8e02ff */
[----:B------:R-:W-:Y:S01]  /*01e0*/  ISETP.LT.OR P0, PT, R3, 0x1, P0 ;  /* 0x000000010300780c */ /* 0x000fe20000701670 */
[----:B------:R-:W-:-:S05]  /*01f0*/  VIADD R3, R0, 0x1 ;  /* 0x0000000100037836 */ /* 0x000fca0000000000 */
[----:B------:R-:W-:-:S04]  /*0200*/  ISETP.GE.U32.OR P0, PT, R3, R2, P0 ;  /* 0x000000020300720c */ /* 0x000fc80000706470 */
[----:B------:R-:W-:Y:S01]  /*0210*/  ISETP.EQ.OR P0, PT, R0, RZ, P0 ;  /* 0x000000ff0000720c */ /* 0x000fe20000702670 */
[----:B--2---:R0:W-:Y:S01]  /*0220*/  STG.E.U8 desc[UR4][R18.64+0x2], R9 ;  /* 0x0000020912007986 */ /* 0x0041e2000c101104 */
[----:B------:R-:W-:Y:S11]  /*0230*/  BAR.SYNC.DEFER_BLOCKING 0x0 ;  /* 0x0000000000007b1d */ /* 0x000ff60000010000 */
[----:B------:R-:W-:Y:S05]  /*0240*/  @P0 EXIT ;  /* 0x000000000000094d */ /* 0x000fea0003800000 */
[----:B------:R-:W1:Y:S02]  /*0250*/  LDCU.64 UR6, c[0x0][0x390] ;  /* 0x00007200ff0677ac */ /* 0x000e640008000a00 */
[----:B-1----:R-:W-:-:S04]  /*0260*/  IADD3 R6, P0, PT, R25, UR6, RZ ;  /* 0x0000000619067c10 */ /* 0x002fc8000ff1e0ff */
[----:B0-----:R-:W-:-:S05]  /*0270*/  IADD3.X R7, PT, PT, R22, UR7, RZ, P0, !PT ;  /* 0x0000000716077c10 */ /* 0x001fca00087fe4ff */
[----:B------:R-:W2:Y:S01]  /*0280*/  LDG.E.U8 R6, desc[UR4][R6.64] ;  /* 0x0000000406067981 */ /* 0x000ea2000c1e1100 */
[----:B------:R-:W-:Y:S01]  /*0290*/  BSSY.RECONVERGENT B0, `(.L_x_0) ;  /* 0x0000075000007945 */ /* 0x000fe20003800200 */
[----:B------:R-:W-:Y:S01]  /*02a0*/  IMAD.MOV.U32 R2, RZ, RZ, 0x40a00000 ;  /* 0x40a00000ff027424 */ /* 0x000fe200078e00ff */
[----:B--2---:R-:W-:-:S13]  /*02b0*/  ISETP.NE.AND P0, PT, R6, RZ, PT ;  /* 0x000000ff0600720c */ /* 0x004fda0003f05270 */
[----:B------:R-:W-:Y:S05]  /*02c0*/  @!P0 BRA `(.L_x_1) ;  /* 0x0000000400c48947 */ /* 0x000fea0003800000 */
[----:B------:R-:W0:Y:S01]  /*02d0*/  LDC.64 R16, c[0x0][0x3a0] ;  /* 0x0000e800ff107b82 */ /* 0x000e220000000a00 */
[C---:B------:R-:W-:Y:S01]  /*02e0*/  IADD3 R3, PT, PT, -R4.reuse, R23, RZ ;  /* 0x0000001704037210 */ /* 0x040fe20007ffe1ff */
[----:B------:R-:W-:Y:S01]  /*02f0*/  IMAD R5, R4, -0x3, R25 ;  /* 0xfffffffd04057824 */ /* 0x000fe200078e0219 */
[----:B------:R-:W2:Y:S04]  /*0300*/  LDG.E.U8 R0, desc[UR4][R20.64+-0x3] ;  /* 0xfffffd0414007981 */ /* 0x000ea8000c1e1100 */
[----:B------:R-:W-:-:S04]  /*0310*/  IADD3 R14, P0, PT, R5, UR8, RZ ;  /* 0x00000008050e7c10 */ /* 0x000fc8000ff1e0ff */
[----:B------:R-:W-:-:S05]  /*0320*/  LEA.HI.X.SX32 R15, R5, UR9, 0x1, P0 ;  /* 0x00000009050f7c11 */ /* 0x000fca00080f0eff */
[----:B------:R-:W3:Y:S01]  /*0330*/  LDG.E.U8 R6, desc[UR4][R14.64] ;  /* 0x000000040e067981 */ /* 0x000ee2000c1e1100 */
[----:B0-----:R-:W-:-:S05]  /*0340*/  IMAD.WIDE R16, R3, 0x4, R16 ;  /* 0x0000000403107825 */ /* 0x001fca00078e0210 */
[----:B------:R-:W4:Y:S01]  /*0350*/  LDG.E R3, desc[UR4][R16.64] ;  /* 0x0000000410037981 */ /* 0x000f22000c1e1900 */
[----:B------:R-:W-:-:S05]  /*0360*/  IMAD.WIDE R12, R4, 0x4, R16 ;  /* 0x00000004040c7825 */ /* 0x000fca00078e0210 */
[----:B------:R-:W5:Y:S01]  /*0370*/  LDG.E R8, desc[UR4][R12.64+-0x4] ;  /* 0xfffffc040c087981 */ /* 0x000f62000c1e1900 */
[----:B------:R-:W-:-:S05]  /*0380*/  IMAD R7, R4, 0x6, R5 ;  /* 0x0000000604077824 */ /* 0x000fca00078e0205 */
[----:B------:R-:W-:-:S04]  /*0390*/  IADD3 R10, P0, PT, R7, UR8, RZ ;  /* 0x00000008070a7c10 */ /* 0x000fc8000ff1e0ff */
[----:B------:R-:W-:Y:S02]  /*03a0*/  LEA.HI.X.SX32 R11, R7, UR9, 0x1, P0 ;  /* 0x00000009070b7c11 */ /* 0x000fe400080f0eff */
[----:B--2---:R-:W-:Y:S02]  /*03b0*/  I2FP.F32.U32 R5, R0 ;  /* 0x0000000000057245 */ /* 0x004fe40000201000 */
[----:B------:R-:W2:Y:S01]  /*03c0*/  LDG.E.U8 R0, desc[UR4][R20.64+0x3] ;  /* 0x0000030414007981 */ /* 0x000ea2000c1e1100 */
[----:B---3--:R-:W-:-:S03]  /*03d0*/  I2FP.F32.U32 R24, R6 ;  /* 0x0000000600187245 */ /* 0x008fc60000201000 */
[----:B------:R-:W3:Y:S01]  /*03e0*/  LDG.E.U8 R6, desc[UR4][R10.64] ;  /* 0x000000040a067981 */ /* 0x000ee2000c1e1100 */
[----:B-----5:R-:W-:Y:S01]  /*03f0*/  FMUL R7, R5, R8 ;  /* 0x0000000805077220 */ /* 0x020fe20000400000 */
[----:B------:R-:W-:Y:S02]  /*0400*/  IMAD.WIDE R8, R4, 0x4, R12 ;  /* 0x0000000404087825 */ /* 0x000fe400078e020c */
[----:B------:R-:W5:Y:S02]  /*0410*/  LDG.E R5, desc[UR4][R12.64+0x4] ;  /* 0x000004040c057981 */ /* 0x000f64000c1e1900 */
[----:B----4-:R-:W-:Y:S02]  /*0420*/  FFMA R26, R24, R3, R7 ;  /* 0x00000003181a7223 */ /* 0x010fe40000000007 */
[----:B------:R-:W4:Y:S04]  /*0430*/  LDG.E.U8 R7, desc[UR4][R20.64] ;  /* 0x0000000414077981 */ /* 0x000f28000c1e1100 */
[----:B------:R-:W4:Y:S04]  /*0440*/  LDG.E R24, desc[UR4][R8.64] ;  /* 0x0000000408187981 */ /* 0x000f28000c1e1900 */
[----:B------:R-:W4:Y:S01]  /*0450*/  LDG.E R3, desc[UR4][R12.64] ;  /* 0x000000040c037981 */ /* 0x000f22000c1e1900 */
[----:B------:R-:W-:Y:S01]  /*0460*/  BSSY.RECONVERGENT B1, `(.L_x_2) ;  /* 0x0000011000017945 */ /* 0x000fe20003800200 */
[----:B--2---:R-:W-:-:S02]  /*0470*/  I2FP.F32.U32 R27, R0 ;  /* 0x00000000001b7245 */ /* 0x004fc40000201000 */
[----:B---3--:R-:W-:-:S03]  /*0480*/  I2FP.F32.U32 R6, R6 ;  /* 0x0000000600067245 */ /* 0x008fc60000201000 */
[----:B-----5:R-:W-:Y:S01]  /*0490*/  FFMA R5, R27, R5, R26 ;  /* 0x000000051b057223 */ /* 0x020fe2000000001a */
[----:B----4-:R-:W-:-:S03]  /*04a0*/  I2FP.F32.U32 R7, R7 ;  /* 0x0000000700077245 */ /* 0x010fc60000201000 */
[----:B------:R-:W-:Y:S01]  /*04b0*/  FFMA R6, R6, R24, R5 ;  /* 0x0000001806067223 */ /* 0x000fe20000000005 */
[----:B------:R-:W-:-:S03]  /*04c0*/  IMAD.MOV.U32 R27, RZ, RZ, 0x3e4ccccd ;  /* 0x3e4ccccdff1b7424 */ /* 0x000fc600078e00ff */
[----:B------:R-:W-:Y:S01]  /*04d0*/  FFMA R3, R7, R3, R6 ;  /* 0x0000000307037223 */ /* 0x000fe20000000006 */
[----:B------:R-:W-:-:S03]  /*04e0*/  FFMA R0, R27, -R2, 1 ;  /* 0x3f8000001b007423 */ /* 0x000fc60000000802 */
[----:B------:R-:W0:Y:S01]  /*04f0*/  FCHK P0, R3, 5 ;  /* 0x40a0000003007902 */ /* 0x000e220000000000 */
[----:B------:R-:W-:-:S04]  /*0500*/  FFMA R0, R0, R27, 0.20000000298023223877 ;  /* 0x3e4ccccd00007423 */ /* 0x000fc8000000001b */
[----:B------:R-:W-:-:S04]  /*0510*/  FFMA R5, R3, R0, RZ ;  /* 0x0000000003057223 */ /* 0x000fc800000000ff */
[----:B------:R-:W-:-:S04]  /*0520*/  FFMA R6, R5, -5, R3 ;  /* 0xc0a0000005067823 */ /* 0x000fc80000000003 */
[----:B------:R-:W-:Y:S01]  /*0530*/  FFMA R0, R0, R6, R5 ;  /* 0x0000000600007223 */ /* 0x000fe20000000005 */
[----:B0-----:R-:W-:Y:S06]  /*0540*/  @!P0 BRA `(.L_x_3) ;  /* 0x0000000000088947 */ /* 0x001fec0003800000 */
[----:B------:R-:W-:-:S07]  /*0550*/  MOV R6, 0x570 ;  /* 0x0000057000067802 */ /* 0x000fce0000000f00 */
[----:B------:R-:W-:Y:S05]  /*0560*/  CALL.REL.NOINC `($__internal_0_$__cuda_sm3x_div_rn_noftz_f32_slowpath) ;  /* 0x0000000c00087944 */ /* 0x000fea0003c00000 */
.L_x_3:
[----:B------:R-:W-:Y:S05]  /*0570*/  BSYNC.RECONVERGENT B1 ;  /* 0x0000000000017941 */ /* 0x000fea0003800200 */
.L_x_2:
[----:B------:R-:W0:Y:S02]  /*0580*/  F2I.U32.TRUNC.NTZ R7, R0 ;  /* 0x0000000000077305 */ /* 0x000e24000020f000 */
[----:B0-----:R0:W-:Y:S04]  /*0590*/  STG.E.U8 desc[UR4][R18.64], R7 ;  /* 0x0000000712007986 */ /* 0x0011e8000c101104 */
[----:B------:R-:W2:Y:S04]  /*05a0*/  LDG.E.U8 R3, desc[UR4][R20.64+-0x2] ;  /* 0xfffffe0414037981 */ /* 0x000ea8000c1e1100 */
[----:B------:R-:W3:Y:S04]  /*05b0*/  LDG.E R6, desc[UR4][R12.64+-0x4] ;  /* 0xfffffc040c067981 */ /* 0x000ee8000c1e1900 */
[----:B------:R-:W4:Y:S04]  /*05c0*/  LDG.E.U8 R5, desc[UR4][R14.64+0x1] ;  /* 0x000001040e057981 */ /* 0x000f28000c1e1100 */
[----:B------:R-:W5:Y:S04]  /*05d0*/  LDG.E R27, desc[UR4][R16.64] ;  /* 0x00000004101b7981 */ /* 0x000f68000c1e1900 */
[----:B------:R-:W5:Y:S04]  /*05e0*/  LDG.E.U8 R0, desc[UR4][R20.64+0x4] ;  /* 0x0000040414007981 */ /* 0x000f68000c1e1100 */
[----:B------:R-:W5:Y:S04]  /*05f0*/  LDG.E R24, desc[UR4][R8.64] ;  /* 0x0000000408187981 */ /* 0x000f68000c1e1900 */
[----:B0-----:R-:W5:Y:S01]  /*0600*/  LDG.E.U8 R7, desc[UR4][R20.64+0x1] ;  /* 0x0000010414077981 */ /* 0x001f62000c1e1100 */
[----:B--2---:R-:W-:-:S05]  /*0610*/  I2FP.F32.U32 R3, R3 ;  /* 0x0000000300037245 */ /* 0x004fca0000201000 */
[----:B---3--:R-:W-:Y:S02]  /*0620*/  FMUL R29, R3, R6 ;  /* 0x00000006031d7220 */ /* 0x008fe40000400000 */
[----:B------:R-:W2:Y:S01]  /*0630*/  LDG.E R3, desc[UR4][R12.64+0x4] ;  /* 0x000004040c037981 */ /* 0x000ea2000c1e1900 */
[----:B----4-:R-:W-:-:S03]  /*0640*/  I2FP.F32.U32 R6, R5 ;  /* 0x0000000500067245 */ /* 0x010fc60000201000 */
[----:B------:R-:W3:Y:S02]  /*0650*/  LDG.E.U8 R5, desc[UR4][R10.64+0x1] ;  /* 0x000001040a057981 */ /* 0x000ee4000c1e1100 */
[----:B-----5:R-:W-:Y:S02]  /*0660*/  FFMA R26, R6, R27, R29 ;  /* 0x0000001b061a7223 */ /* 0x020fe4000000001d */
[----:B------:R-:W4:Y:S01]  /*0670*/  LDG.E R6, desc[UR4][R12.64] ;  /* 0x000000040c067981 */ /* 0x000f22000c1e1900 */
[----:B------:R-:W-:Y:S01]  /*0680*/  I2FP.F32.U32 R27, R0 ;  /* 0x00000000001b7245 */ /* 0x000fe20000201000 */
[----:B------:R-:W-:Y:S04]  /*0690*/  BSSY.RECONVERGENT B1, `(.L_x_4) ;  /* 0x0000010000017945 */ /* 0x000fe80003800200 */
[----:B--2---:R-:W-:Y:S01]  /*06a0*/  FFMA R3, R27, R3, R26 ;  /* 0x000000031b037223 */ /* 0x004fe2000000001a */
[----:B---3--:R-:W-:-:S05]  /*06b0*/  I2FP.F32.U32 R0, R5 ;  /* 0x0000000500007245 */ /* 0x008fca0000201000 */
[----:B------:R-:W-:Y:S01]  /*06c0*/  FFMA R3, R0, R24, R3 ;  /* 0x0000001800037223 */ /* 0x000fe20000000003 */
[----:B------:R-:W-:Y:S01]  /*06d0*/  I2FP.F32.U32 R0, R7 ;  /* 0x0000000700007245 */ /* 0x000fe20000201000 */
[----:B------:R-:W-:-:S04]  /*06e0*/  IMAD.MOV.U32 R5, RZ, RZ, 0x3e4ccccd ;  /* 0x3e4ccccdff057424 */ /* 0x000fc800078e00ff */
[----:B----4-:R-:W-:Y:S01]  /*06f0*/  FFMA R3, R0, R6, R3 ;  /* 0x0000000600037223 */ /* 0x010fe20000000003 */
        /* <DEDUP_REMOVED lines=9> */
.L_x_5:
[----:B------:R-:W-:Y:S05]  /*0790*/  BSYNC.RECONVERGENT B1 ;  /* 0x0000000000017941 */ /* 0x000fea0003800200 */
.L_x_4:
[----:B------:R-:W0:Y:S02]  /*07a0*/  F2I.U32.TRUNC.NTZ R7, R0 ;  /* 0x0000000000077305 */ /* 0x000e24000020f000 */
[----:B0-----:R0:W-:Y:S04]  /*07b0*/  STG.E.U8 desc[UR4][R18.64+0x1], R7 ;  /* 0x0000010712007986 */ /* 0x0011e8000c101104 */
[----:B------:R-:W2:Y:S04]  /*07c0*/  LDG.E.U8 R24, desc[UR4][R20.64+-0x1] ;  /* 0xffffff0414187981 */ /* 0x000ea8000c1e1100 */
[----:B------:R-:W0:Y:S04]  /*07d0*/  LDG.E.U8 R14, desc[UR4][R14.64+0x2] ;  /* 0x000002040e0e7981 */ /* 0x000e28000c1e1100 */
[----:B------:R-:W3:Y:S04]  /*07e0*/  LDG.E R27, desc[UR4][R12.64+-0x4] ;  /* 0xfffffc040c1b7981 */ /* 0x000ee8000c1e1900 */
[----:B------:R-:W4:Y:S04]  /*07f0*/  LDG.E.U8 R0, desc[UR4][R20.64+0x5] ;  /* 0x0000050414007981 */ /* 0x000f28000c1e1100 */
[----:B------:R-:W5:Y:S04]  /*0800*/  LDG.E R16, desc[UR4][R16.64] ;  /* 0x0000000410107981 */ /* 0x000f68000c1e1900 */
[----:B------:R-:W5:Y:S04]  /*0810*/  LDG.E.U8 R10, desc[UR4][R10.64+0x2] ;  /* 0x000002040a0a7981 */ /* 0x000f68000c1e1100 */
[----:B------:R-:W5:Y:S04]  /*0820*/  LDG.E R3, desc[UR4][R12.64+0x4] ;  /* 0x000004040c037981 */ /* 0x000f68000c1e1900 */
[----:B------:R-:W5:Y:S04]  /*0830*/  LDG.E.U8 R5, desc[UR4][R20.64+0x2] ;  /* 0x0000020414057981 */ /* 0x000f68000c1e1100 */
[----:B------:R-:W5:Y:S04]  /*0840*/  LDG.E R8, desc[UR4][R8.64] ;  /* 0x0000000408087981 */ /* 0x000f68000c1e1900 */
[----:B------:R-:W5:Y:S01]  /*0850*/  LDG.E R6, desc[UR4][R12.64] ;  /* 0x000000040c067981 */ /* 0x000f62000c1e1900 */
[----:B------:R-:W-:Y:S01]  /*0860*/  BSSY.RECONVERGENT B1, `(.L_x_6) ;  /* 0x0000015000017945 */ /* 0x000fe20003800200 */
[----:B--2---:R-:W-:-:S02]  /*0870*/  I2FP.F32.U32 R24, R24 ;  /* 0x0000001800187245 */ /* 0x004fc40000201000 */
[----:B0-----:R-:W-:-:S03]  /*0880*/  I2FP.F32.U32 R7, R14 ;  /* 0x0000000e00077245 */ /* 0x001fc60000201000 */
[----:B---3--:R-:W-:Y:S01]  /*0890*/  FMUL R24, R24, R27 ;  /* 0x0000001b18187220 */ /* 0x008fe20000400000 */
[----:B----4-:R-:W-:-:S03]  /*08a0*/  I2FP.F32.U32 R15, R0 ;  /* 0x00000000000f7245 */ /* 0x010fc60000201000 */
[----:B-----5:R-:W-:Y:S01]  /*08b0*/  FFMA R24, R7, R16, R24 ;  /* 0x0000001007187223 */ /* 0x020fe20000000018 */
[----:B------:R-:W-:-:S03]  /*08c0*/  I2FP.F32.U32 R0, R10 ;  /* 0x0000000a00007245 */ /* 0x000fc60000201000 */
[----:B------:R-:W-:Y:S01]  /*08d0*/  FFMA R3, R15, R3, R24 ;  /* 0x000000030f037223 */ /* 0x000fe20000000018 */
[----:B------:R-:W-:-:S03]  /*08e0*/  I2FP.F32.U32 R10, R5 ;  /* 0x00000005000a7245 */ /* 0x000fc60000201000 */
        /* <DEDUP_REMOVED lines=12> */
.L_x_7:
[----:B------:R-:W-:Y:S05]  /*09b0*/  BSYNC.RECONVERGENT B1 ;  /* 0x0000000000017941 */ /* 0x000fea0003800200 */
.L_x_6:
[----:B------:R-:W0:Y:S02]  /*09c0*/  F2I.U32.TRUNC.NTZ R3, R0 ;  /* 0x0000000000037305 */ /* 0x000e24000020f000 */
[----:B0-----:R0:W-:Y:S02]  /*09d0*/  STG.E.U8 desc[UR4][R18.64+0x2], R3 ;  /* 0x0000020312007986 */ /* 0x0011e4000c101104 */
.L_x_1:
[----:B------:R-:W-:Y:S05]  /*09e0*/  BSYNC.RECONVERGENT B0 ;  /* 0x0000000000007941 */ /* 0x000fea0003800200 */
.L_x_0:
[----:B------:R-:W1:Y:S01]  /*09f0*/  LDCU.64 UR6, c[0x0][0x388] ;  /* 0x00007100ff0677ac */ /* 0x000e620008000a00 */
[----:B------:R-:W-:Y:S01]  /*0a00*/  BAR.SYNC.DEFER_BLOCKING 0x0 ;  /* 0x0000000000007b1d */ /* 0x000fe20000010000 */
[----:B-1----:R-:W-:-:S04]  /*0a10*/  IADD3 R6, P0, PT, R25, UR6, RZ ;  /* 0x0000000619067c10 */ /* 0x002fc8000ff1e0ff */
[----:B------:R-:W-:-:S05]  /*0a20*/  IADD3.X R7, PT, PT, R22, UR7, RZ, P0, !PT ;  /* 0x0000000716077c10 */ /* 0x000fca00087fe4ff */
[----:B------:R-:W2:Y:S02]  /*0a30*/  LDG.E.U8 R6, desc[UR4][R6.64] ;  /* 0x0000000406067981 */ /* 0x000ea4000c1e1100 */
[----:B--2---:R-:W-:-:S13]  /*0a40*/  ISETP.NE.AND P0, PT, R6, RZ, PT ;  /* 0x000000ff0600720c */ /* 0x004fda0003f05270 */
[----:B------:R-:W-:Y:S05]  /*0a50*/  @!P0 EXIT ;  /* 0x000000000000894d */ /* 0x000fea0003800000 */
[----:B------:R-:W1:Y:S01]  /*0a60*/  LDC.64 R14, c[0x0][0x398] ;  /* 0x0000e600ff0e7b82 */ /* 0x000e620000000a00 */
[----:B------:R-:W2:Y:S01]  /*0a70*/  LDCU.64 UR6, c[0x0][0x380] ;  /* 0x00007000ff0677ac */ /* 0x000ea20008000a00 */
[C---:B------:R-:W-:Y:S01]  /*0a80*/  IADD3 R23, PT, PT, -R4.reuse, R23, RZ ;  /* 0x0000001704177210 */ /* 0x040fe20007ffe1ff */
[C---:B------:R-:W-:Y:S01]  /*0a90*/  IMAD R25, R4.reuse, -0x3, R25 ;  /* 0xfffffffd04197824 */ /* 0x040fe200078e0219 */
[----:B0-----:R-:W3:Y:S03]  /*0aa0*/  LDG.E.U8 R3, desc[UR4][R20.64] ;  /* 0x0000000414037981 */ /* 0x001ee6000c1e1100 */
[----:B------:R-:W-:Y:S01]  /*0ab0*/  IMAD R0, R4, 0x6, R25 ;  /* 0x0000000604007824 */ /* 0x000fe200078e0219 */
[----:B--2---:R-:W-:-:S04]  /*0ac0*/  IADD3 R10, P0, PT, R25, UR6, RZ ;  /* 0x00000006190a7c10 */ /* 0x004fc8000ff1e0ff */
[----:B------:R-:W-:Y:S01]  /*0ad0*/  LEA.HI.X.SX32 R11, R25, UR7, 0x1, P0 ;  /* 0x00000007190b7c11 */ /* 0x000fe200080f0eff */
[----:B-1----:R-:W-:Y:S01]  /*0ae0*/  IMAD.WIDE R14, R23, 0x4, R14 ;  /* 0x00000004170e7825 */ /* 0x002fe200078e020e */
[----:B------:R-:W2:Y:S04]  /*0af0*/  LDG.E.U8 R25, desc[UR4][R20.64+0x3] ;  /* 0x0000030414197981 */ /* 0x000ea8000c1e1100 */
[----:B------:R-:W4:Y:S01]  /*0b00*/  LDG.E.U8 R23, desc[UR4][R20.64+-0x3] ;  /* 0xfffffd0414177981 */ /* 0x000f22000c1e1100 */
[----:B------:R-:W-:Y:S01]  /*0b10*/  IMAD.WIDE R12, R4, 0x4, R14 ;  /* 0x00000004040c7825 */ /* 0x000fe200078e020e */
[C---:B------:R-:W-:Y:S02]  /*0b20*/  IADD3 R8, P0, PT, R0.reuse, UR6, RZ ;  /* 0x0000000600087c10 */ /* 0x040fe4000ff1e0ff */
[----:B------:R-:W5:Y:S04]  /*0b30*/  LDG.E.U8 R22, desc[UR4][R10.64] ;  /* 0x000000040a167981 */ /* 0x000f68000c1e1100 */
[----:B------:R-:W3:Y:S01]  /*0b40*/  LDG.E R24, desc[UR4][R12.64+-0x4] ;  /* 0xfffffc040c187981 */ /* 0x000ee2000c1e1900 */
[----:B------:R-:W-:-:S03]  /*0b50*/  LEA.HI.X.SX32 R9, R0, UR7, 0x1, P0 ;  /* 0x0000000700097c11 */ /* 0x000fc600080f0eff */
[----:B------:R-:W2:Y:S01]  /*0b60*/  LDG.E R7, desc[UR4][R14.64] ;  /* 0x000000040e077981 */ /* 0x000ea2000c1e1900 */
[----:B------:R-:W-:-:S03]  /*0b70*/  IMAD.WIDE R16, R4, 0x4, R12 ;  /* 0x0000000404107825 */ /* 0x000fc600078e020c */
[----:B------:R-:W2:Y:S04]  /*0b80*/  LDG.E R0, desc[UR4][R12.64+0x4] ;  /* 0x000004040c007981 */ /* 0x000ea8000c1e1900 */
[----:B------:R-:W2:Y:S04]  /*0b90*/  LDG.E.U8 R5, desc[UR4][R8.64] ;  /* 0x0000000408057981 */ /* 0x000ea8000c1e1100 */
[----:B------:R-:W2:Y:S04]  /*0ba0*/  LDG.E R6, desc[UR4][R16.64] ;  /* 0x0000000410067981 */ /* 0x000ea8000c1e1900 */
[----:B------:R-:W2:Y:S01]  /*0bb0*/  LDG.E R4, desc[UR4][R12.64] ;  /* 0x000000040c047981 */ /* 0x000ea2000c1e1900 */
[----:B------:R-:W-:Y:S01]  /*0bc0*/  BSSY.RECONVERGENT B0, `(.L_x_8) ;  /* 0x0000015000007945 */ /* 0x000fe20003800200 */
[----:B----4-:R-:W-:-:S02]  /*0bd0*/  I2FP.F32.U32 R23, R23 ;  /* 0x0000001700177245 */ /* 0x010fc40000201000 */
[----:B-----5:R-:W-:-:S03]  /*0be0*/  I2FP.F32.U32 R22, R22 ;  /* 0x0000001600167245 */ /* 0x020fc60000201000 */
[----:B---3--:R-:W-:Y:S01]  /*0bf0*/  FMUL R23, R23, R24 ;  /* 0x0000001817177220 */ /* 0x008fe20000400000 */
[----:B--2---:R-:W-:-:S03]  /*0c00*/  I2FP.F32.U32 R24, R25 ;  /* 0x0000001900187245 */ /* 0x004fc60000201000 */
[----:B------:R-:W-:-:S04]  /*0c10*/  FFMA R7, R22, R7, R23 ;  /* 0x0000000716077223 */ /* 0x000fc80000000017 */
[----:B------:R-:W-:Y:S01]  /*0c20*/  FFMA R7, R24, R0, R7 ;  /* 0x0000000018077223 */ /* 0x000fe20000000007 */
[----:B------:R-:W-:Y:S02]  /*0c30*/  I2FP.F32.U32 R0, R5 ;  /* 0x0000000500007245 */ /* 0x000fe40000201000 */
        /* <DEDUP_REMOVED lines=13> */
.L_x_9:
[----:B------:R-:W-:Y:S05]  /*0d10*/  BSYNC.RECONVERGENT B0 ;  /* 0x0000000000007941 */ /* 0x000fea0003800200 */
.L_x_8:
[----:B------:R-:W0:Y:S02]  /*0d20*/  F2I.U32.TRUNC.NTZ R7, R0 ;  /* 0x0000000000077305 */ /* 0x000e24000020f000 */
[----:B0-----:R0:W-:Y:S04]  /*0d30*/  STG.E.U8 desc[UR4][R18.64], R7 ;  /* 0x0000000712007986 */ /* 0x0011e8000c101104 */
[----:B------:R-:W2:Y:S04]  /*0d40*/  LDG.E.U8 R24, desc[UR4][R20.64+-0x2] ;  /* 0xfffffe0414187981 */ /* 0x000ea8000c1e1100 */
[----:B------:R-:W3:Y:S04]  /*0d50*/  LDG.E.U8 R22, desc[UR4][R10.64+0x1] ;  /* 0x000001040a167981 */ /* 0x000ee8000c1e1100 */
[----:B------:R-:W4:Y:S04]  /*0d60*/  LDG.E R25, desc[UR4][R12.64+-0x4] ;  /* 0xfffffc040c197981 */ /* 0x000f28000c1e1900 */
[----:B------:R-:W5:Y:S04]  /*0d70*/  LDG.E.U8 R26, desc[UR4][R20.64+0x4] ;  /* 0x00000404141a7981 */ /* 0x000f68000c1e1100 */
[----:B------:R-:W5:Y:S04]  /*0d80*/  LDG.E R23, desc[UR4][R14.64] ;  /* 0x000000040e177981 */ /* 0x000f68000c1e1900 */
[----:B------:R-:W0:Y:S04]  /*0d90*/  LDG.E.U8 R4, desc[UR4][R8.64+0x1] ;  /* 0x0000010408047981 */ /* 0x000e28000c1e1100 */
[----:B------:R-:W5:Y:S04]  /*0da0*/  LDG.E R6, desc[UR4][R12.64+0x4] ;  /* 0x000004040c067981 */ /* 0x000f68000c1e1900 */
[----:B------:R-:W5:Y:S04]  /*0db0*/  LDG.E.U8 R0, desc[UR4][R20.64+0x1] ;  /* 0x0000010414007981 */ /* 0x000f68000c1e1100 */
[----:B------:R-:W5:Y:S04]  /*0dc0*/  LDG.E R5, desc[UR4][R16.64] ;  /* 0x0000000410057981 */ /* 0x000f68000c1e1900 */
[----:B------:R-:W5:Y:S01]  /*0dd0*/  LDG.E R3, desc[UR4][R12.64] ;  /* 0x000000040c037981 */ /* 0x000f62000c1e1900 */
[----:B------:R-:W-:Y:S01]  /*0de0*/  BSSY.RECONVERGENT B0, `(.L_x_10) ;  /* 0x0000015000007945 */ /* 0x000fe20003800200 */
[----:B--2---:R-:W-:-:S02]  /*0df0*/  I2FP.F32.U32 R24, R24 ;  /* 0x0000001800187245 */ /* 0x004fc40000201000 */
[----:B---3--:R-:W-:-:S03]  /*0e00*/  I2FP.F32.U32 R22, R22 ;  /* 0x0000001600167245 */ /* 0x008fc60000201000 */
[----:B----4-:R-:W-:Y:S01]  /*0e10*/  FMUL R25, R24, R25 ;  /* 0x0000001918197220 */ /* 0x010fe20000400000 */
[----:B-----5:R-:W-:-:S03]  /*0e20*/  I2FP.F32.U32 R26, R26 ;  /* 0x0000001a001a7245 */ /* 0x020fc60000201000 */
[----:B------:R-:W-:Y:S01]  /*0e30*/  FFMA R23, R22, R23, R25 ;  /* 0x0000001716177223 */ /* 0x000fe20000000019 */
[----:B0-----:R-:W-:-:S03]  /*0e40*/  I2FP.F32.U32 R7, R4 ;  /* 0x0000000400077245 */ /* 0x001fc60000201000 */
        /* <DEDUP_REMOVED lines=14> */
.L_x_11:
[----:B------:R-:W-:Y:S05]  /*0f30*/  BSYNC.RECONVERGENT B0 ;  /* 0x0000000000007941 */ /* 0x000fea0003800200 */
.L_x_10:
[----:B------:R-:W0:Y:S02]  /*0f40*/  F2I.U32.TRUNC.NTZ R3, R0 ;  /* 0x0000000000037305 */ /* 0x000e24000020f000 */
[----:B0-----:R0:W-:Y:S04]  /*0f50*/  STG.E.U8 desc[UR4][R18.64+0x1], R3 ;  /* 0x0000010312007986 */ /* 0x0011e8000c101104 */
[----:B------:R-:W2:Y:S04]  /*0f60*/  LDG.E.U8 R4, desc[UR4][R20.64+-0x1] ;  /* 0xffffff0414047981 */ /* 0x000ea8000c1e1100 */
[----:B------:R-:W3:Y:S04]  /*0f70*/  LDG.E.U8 R10, desc[UR4][R10.64+0x2] ;  /* 0x000002040a0a7981 */ /* 0x000ee8000c1e1100 */
[----:B------:R-:W4:Y:S04]  /*0f80*/  LDG.E R5, desc[UR4][R12.64+-0x4] ;  /* 0xfffffc040c057981 */ /* 0x000f28000c1e1900 */
[----:B------:R-:W0:Y:S04]  /*0f90*/  LDG.E.U8 R6, desc[UR4][R20.64+0x5] ;  /* 0x0000050414067981 */ /* 0x000e28000c1e1100 */
[----:B------:R-:W5:Y:S04]  /*0fa0*/  LDG.E R15, desc[UR4][R14.64] ;  /* 0x000000040e0f7981 */ /* 0x000f68000c1e1900 */
[----:B------:R-:W5:Y:S04]  /*0fb0*/  LDG.E R7, desc[UR4][R12.64+0x4] ;  /* 0x000004040c077981 */ /* 0x000f68000c1e1900 */
[----:B------:R-:W5:Y:S04]  /*0fc0*/  LDG.E.U8 R8, desc[UR4][R8.64+0x2] ;  /* 0x0000020408087981 */ /* 0x000f68000c1e1100 */
[----:B------:R-:W5:Y:S04]  /*0fd0*/  LDG.E.U8 R22, desc[UR4][R20.64+0x2] ;  /* 0x0000020414167981 */ /* 0x000f68000c1e1100 */
[----:B------:R-:W5:Y:S04]  /*0fe0*/  LDG.E R16, desc[UR4][R16.64] ;  /* 0x0000000410107981 */ /* 0x000f68000c1e1900 */
[----:B------:R-:W5:Y:S01]  /*0ff0*/  LDG.E R23, desc[UR4][R12.64] ;  /* 0x000000040c177981 */ /* 0x000f62000c1e1900 */
[----:B------:R-:W-:Y:S01]  /*1000*/  BSSY.RECONVERGENT B0, `(.L_x_12) ;  /* 0x0000015000007945 */ /* 0x000fe20003800200 */
[----:B--2---:R-:W-:-:S02]  /*1010*/  I2FP.F32.U32 R4, R4 ;  /* 0x0000000400047245 */ /* 0x004fc40000201000 */
[----:B---3--:R-:W-:-:S03]  /*1020*/  I2FP.F32.U32 R0, R10 ;  /* 0x0000000a00007245 */ /* 0x008fc60000201000 */
[----:B----4-:R-:W-:Y:S01]  /*1030*/  FMUL R5, R4, R5 ;  /* 0x0000000504057220 */ /* 0x010fe20000400000 */
[----:B0-----:R-:W-:-:S03]  /*1040*/  I2FP.F32.U32 R3, R6 ;  /* 0x0000000600037245 */ /* 0x001fc60000201000 */
[----:B-----5:R-:W-:-:S04]  /*1050*/  FFMA R0, R0, R15, R5 ;  /* 0x0000000f00007223 */ /* 0x020fc80000000005 */
[----:B------:R-:W-:Y:S01]  /*1060*/  FFMA R0, R3, R7, R0 ;  /* 0x0000000703007223 */ /* 0x000fe20000000000 */
[----:B------:R-:W-:Y:S01]  /*1070*/  IMAD.MOV.U32 R7, RZ, RZ, 0x3e4ccccd ;  /* 0x3e4ccccdff077424 */ /* 0x000fe200078e00ff */
[----:B------:R-:W-:-:S03]  /*1080*/  I2FP.F32.U32 R3, R8 ;  /* 0x0000000800037245 */ /* 0x000fc60000201000 */
[----:B------:R-:W-:Y:S01]  /*1090*/  FFMA R4, R7, -R2, 1 ;  /* 0x3f80000007047423 */ /* 0x000fe20000000802 */
[----:B------:R-:W-:Y:S01]  /*10a0*/  I2FP.F32.U32 R5, R22 ;  /* 0x0000001600057245 */ /* 0x000fe20000201000 */
[----:B------:R-:W-:-:S04]  /*10b0*/  FFMA R0, R3, R16, R0 ;  /* 0x0000001003007223 */ /* 0x000fc80000000000 */
[----:B------:R-:W-:Y:S01]  /*10c0*/  FFMA R3, R5, R23, R0 ;  /* 0x0000001705037223 */ /* 0x000fe20000000000 */
[----:B------:R-:W-:-:S03]  /*10d0*/  FFMA R0, R4, R7, 0.20000000298023223877 ;  /* 0x3e4ccccd04007423 */ /* 0x000fc60000000007 */
[----:B------:R-:W0:Y:S01]  /*10e0*/  FCHK P0, R3, 5 ;  /* 0x40a0000003007902 */ /* 0x000e220000000000 */
[----:B------:R-:W-:-:S04]  /*10f0*/  FFMA R4, R0, R3, RZ ;  /* 0x0000000300047223 */ /* 0x000fc800000000ff */
[----:B------:R-:W-:-:S04]  /*1100*/  FFMA R5, R4, -5, R3 ;  /* 0xc0a0000004057823 */ /* 0x000fc80000000003 */
[----:B------:R-:W-:Y:S01]  /*1110*/  FFMA R0, R0, R5, R4 ;  /* 0x0000000500007223 */ /* 0x000fe20000000004 */
[----:B0-----:R-:W-:Y:S06]  /*1120*/  @!P0 BRA `(.L_x_13) ;  /* 0x0000000000088947 */ /* 0x001fec0003800000 */
[----:B------:R-:W-:-:S07]  /*1130*/  MOV R6, 0x1150 ;  /* 0x0000115000067802 */ /* 0x000fce0000000f00 */
[----:B------:R-:W-:Y:S05]  /*1140*/  CALL.REL.NOINC `($__internal_0_$__cuda_sm3x_div_rn_noftz_f32_slowpath) ;  /* 0x0000000000107944 */ /* 0x000fea0003c00000 */
.L_x_13:
[----:B------:R-:W-:Y:S05]  /*1150*/  BSYNC.RECONVERGENT B0 ;  /* 0x0000000000007941 */ /* 0x000fea0003800200 */
.L_x_12:
[----:B------:R-:W0:Y:S02]  /*1160*/  F2I.U32.TRUNC.NTZ R3, R0 ;  /* 0x0000000000037305 */ /* 0x000e24000020f000 */
[----:B0-----:R-:W-:Y:S01]  /*1170*/  STG.E.U8 desc[UR4][R18.64+0x2], R3 ;  /* 0x0000020312007986 */ /* 0x001fe2000c101104 */
[----:B------:R-:W-:Y:S05]  /*1180*/  EXIT ;  /* 0x000000000000794d */ /* 0x000fea0003800000 */
        .weak           $__internal_0_$__cuda_sm3x_div_rn_noftz_f32_slowpath
        .type           $__internal_0_$__cuda_sm3x_div_rn_noftz_f32_slowpath,@function
        .size           $__internal_0_$__cuda_sm3x_div_rn_noftz_f32_slowpath,(.L_x_150 - $__internal_0_$__cuda_sm3x_div_rn_noftz_f32_slowpath)
$__internal_0_$__cuda_sm3x_div_rn_noftz_f32_slowpath:
[----:B------:R-:W-:Y:S01]  /*1190*/  SHF.R.U32.HI R5, RZ, 0x17, R2 ;  /* 0x00000017ff057819 */ /* 0x000fe20000011602 */
[----:B------:R-:W-:Y:S01]  /*11a0*/  BSSY.RECONVERGENT B2, `(.L_x_14) ;  /* 0x0000066000027945 */ /* 0x000fe20003800200 */
[----:B------:R-:W-:Y:S01]  /*11b0*/  SHF.R.U32.HI R24, RZ, 0x17, R3 ;  /* 0x00000017ff187819 */ /* 0x000fe20000011603 */
[----:B------:R-:W-:Y:S01]  /*11c0*/  IMAD.MOV.U32 R26, RZ, RZ, 0x40a00000 ;  /* 0x40a00000ff1a7424 */ /* 0x000fe200078e00ff */
[----:B------:R-:W-:Y:S02]  /*11d0*/  LOP3.LUT R5, R5, 0xff, RZ, 0xc0, !PT ;  /* 0x000000ff05057812 */ /* 0x000fe400078ec0ff */
[----:B------:R-:W-:Y:S02]  /*11e0*/  LOP3.LUT R24, R24, 0xff, RZ, 0xc0, !PT ;  /* 0x000000ff18187812 */ /* 0x000fe400078ec0ff */
[----:B------:R-:W-:-:S03]  /*11f0*/  IADD3 R7, PT, PT, R5, -0x1, RZ ;  /* 0xffffffff05077810 */ /* 0x000fc60007ffe0ff */
[----:B------:R-:W-:Y:S01]  /*1200*/  VIADD R0, R24, 0xffffffff ;  /* 0xffffffff18007836 */ /* 0x000fe20000000000 */
[----:B------:R-:W-:-:S04]  /*1210*/  ISETP.GT.U32.AND P0, PT, R7, 0xfd, PT ;  /* 0x000000fd0700780c */ /* 0x000fc80003f04070 */
[----:B------:R-:W-:-:S13]  /*1220*/  ISETP.GT.U32.OR P0, PT, R0, 0xfd, P0 ;  /* 0x000000fd0000780c */ /* 0x000fda0000704470 */
[----:B------:R-:W-:Y:S01]  /*1230*/  @!P0 MOV R7, RZ ;  /* 0x000000ff00078202 */ /* 0x000fe20000000f00 */
[----:B------:R-:W-:Y:S06]  /*1240*/  @!P0 BRA `(.L_x_15) ;  /* 0x0000000000688947 */ /* 0x000fec0003800000 */
[----:B------:R-:W-:Y:S01]  /*1250*/  IMAD.MOV.U32 R0, RZ, RZ, 0x40a00000 ;  /* 0x40a00000ff007424 */ /* 0x000fe200078e00ff */
[----:B------:R-:W-:-:S04]  /*1260*/  FSETP.GTU.FTZ.AND P0, PT, |R3|, +INF , PT ;  /* 0x7f8000000300780b */ /* 0x000fc80003f1c200 */
[----:B------:R-:W-:-:S04]  /*1270*/  FSETP.GTU.FTZ.AND P1, PT, |R0|, +INF , PT ;  /* 0x7f8000000000780b */ /* 0x000fc80003f3c200 */
[----:B------:R-:W-:-:S13]  /*1280*/  PLOP3.LUT P0, PT, P0, P1, PT, 0xf8, 0x8f ;  /* 0x00000000008f781c */ /* 0x000fda0000703f70 */
[----:B------:R-:W-:Y:S05]  /*1290*/  @P0 BRA `(.L_x_16) ;  /* 0x0000000400540947 */ /* 0x000fea0003800000 */
[----:B------:R-:W-:-:S13]  /*12a0*/  LOP3.LUT P0, RZ, R26, 0x7fffffff, R3, 0xc8, !PT ;  /* 0x7fffffff1aff7812 */ /* 0x000fda000780c803 */
[----:B------:R-:W-:Y:S05]  /*12b0*/  @!P0 BRA `(.L_x_17) ;  /* 0x0000000400448947 */ /* 0x000fea0003800000 */
[C---:B------:R-:W-:Y:S02]  /*12c0*/  FSETP.NEU.FTZ.AND P2, PT, |R3|.reuse, +INF , PT ;  /* 0x7f8000000300780b */ /* 0x040fe40003f5d200 */
[----:B------:R-:W-:Y:S02]  /*12d0*/  FSETP.NEU.FTZ.AND P1, PT, |R0|, +INF , PT ;  /* 0x7f8000000000780b */ /* 0x000fe40003f3d200 */
[----:B------:R-:W-:-:S11]  /*12e0*/  FSETP.NEU.FTZ.AND P0, PT, |R3|, +INF , PT ;  /* 0x7f8000000300780b */ /* 0x000fd60003f1d200 */
[----:B------:R-:W-:Y:S05]  /*12f0*/  @!P1 BRA !P2, `(.L_x_17) ;  /* 0x0000000400349947 */ /* 0x000fea0005000000 */
[----:B------:R-:W-:-:S04]  /*1300*/  LOP3.LUT P2, RZ, R3, 0x7fffffff, RZ, 0xc0, !PT ;  /* 0x7fffffff03ff7812 */ /* 0x000fc8000784c0ff */
[----:B------:R-:W-:-:S13]  /*1310*/  PLOP3.LUT P1, PT, P1, P2, PT, 0x2f, 0xf2 ;  /* 0x0000000000f2781c */ /* 0x000fda0000f24577 */
[----:B------:R-:W-:Y:S05]  /*1320*/  @P1 BRA `(.L_x_18) ;  /* 0x0000000400201947 */ /* 0x000fea0003800000 */
[----:B------:R-:W-:-:S04]  /*1330*/  LOP3.LUT P1, RZ, R26, 0x7fffffff, RZ, 0xc0, !PT ;  /* 0x7fffffff1aff7812 */ /* 0x000fc8000782c0ff */
[----:B------:R-:W-:-:S13]  /*1340*/  PLOP3.LUT P0, PT, P0, P1, PT, 0x2f, 0xf2 ;  /* 0x0000000000f2781c */ /* 0x000fda0000702577 */
[----:B------:R-:W-:Y:S05]  /*1350*/  @P0 BRA `(.L_x_19) ;  /* 0x0000000400080947 */ /* 0x000fea0003800000 */
[----:B------:R-:W-:-:S05]  /*1360*/  VIADD R7, R24, 0xffffffff ;  /* 0xffffffff18077836 */ /* 0x000fca0000000000 */
[----:B------:R-:W-:Y:S02]  /*1370*/  ISETP.GE.AND P0, PT, R7, RZ, PT ;  /* 0x000000ff0700720c */ /* 0x000fe40003f06270 */
[----:B------:R-:W-:-:S04]  /*1380*/  IADD3 R7, PT, PT, R5, -0x1, RZ ;  /* 0xffffffff05077810 */ /* 0x000fc80007ffe0ff */
[----:B------:R-:W-:-:S07]  /*1390*/  ISETP.GE.AND P1, PT, R7, RZ, PT ;  /* 0x000000ff0700720c */ /* 0x000fce0003f26270 */
[----:B------:R-:W-:Y:S02]  /*13a0*/  @P0 IMAD.MOV.U32 R7, RZ, RZ, RZ ;  /* 0x000000ffff070224 */ /* 0x000fe400078e00ff */
[----:B------:R-:W-:Y:S01]  /*13b0*/  @!P0 FFMA R3, R3, 1.84467440737095516160e+19, RZ ;  /* 0x5f80000003038823 */ /* 0x000fe200000000ff */
[----:B------:R-:W-:-:S03]  /*13c0*/  @!P0 IMAD.MOV.U32 R7, RZ, RZ, -0x40 ;  /* 0xffffffc0ff078424 */ /* 0x000fc600078e00ff */
[----:B------:R-:W-:Y:S02]  /*13d0*/  @!P1 FFMA R26, R0, 1.84467440737095516160e+19, RZ ;  /* 0x5f800000001a9823 */ /* 0x000fe400000000ff */
[----:B------:R-:W-:-:S07]  /*13e0*/  @!P1 IADD3 R7, PT, PT, R7, 0x40, RZ ;  /* 0x0000004007079810 */ /* 0x000fce0007ffe0ff */
.L_x_15:
[----:B------:R-:W-:Y:S01]  /*13f0*/  LEA R27, R5, 0xc0800000, 0x17 ;  /* 0xc0800000051b7811 */ /* 0x000fe200078eb8ff */
[----:B------:R-:W-:Y:S01]  /*1400*/  VIADD R24, R24, 0xffffff81 ;  /* 0xffffff8118187836 */ /* 0x000fe20000000000 */
[----:B------:R-:W-:Y:S03]  /*1410*/  BSSY.RECONVERGENT B3, `(.L_x_20) ;  /* 0x0000035000037945 */ /* 0x000fe60003800200 */
[----:B------:R-:W-:-:S04]  /*1420*/  IMAD.IADD R28, R26, 0x1, -R27 ;  /* 0x000000011a1c7824 */ /* 0x000fc800078e0a1b */
[----:B------:R-:W0:Y:S01]  /*1430*/  MUFU.RCP R0, R28 ;  /* 0x0000001c00007308 */ /* 0x000e220000001000 */
[----:B------:R-:W-:-:S04]  /*1440*/  FADD.FTZ R27, -R28, -RZ ;  /* 0x800000ff1c1b7221 */ /* 0x000fc80000010100 */
[----:B0-----:R-:W-:-:S04]  /*1450*/  FFMA R29, R0, R27, 1 ;  /* 0x3f800000001d7423 */ /* 0x001fc8000000001b */
[----:B------:R-:W-:Y:S01]  /*1460*/  FFMA R29, R0, R29, R0 ;  /* 0x0000001d001d7223 */ /* 0x000fe20000000000 */
[C---:B------:R-:W-:Y:S01]  /*1470*/  IMAD R0, R24.reuse, -0x800000, R3 ;  /* 0xff80000018007824 */ /* 0x040fe200078e0203 */
[----:B------:R-:W-:-:S03]  /*1480*/  IADD3 R24, PT, PT, R24, 0x7f, -R5 ;  /* 0x0000007f18187810 */ /* 0x000fc60007ffe805 */
[----:B------:R-:W-:Y:S01]  /*1490*/  FFMA R26, R0, R29, RZ ;  /* 0x0000001d001a7223 */ /* 0x000fe200000000ff */
[----:B------:R-:W-:-:S03]  /*14a0*/  IADD3 R7, PT, PT, R24, R7, RZ ;  /* 0x0000000718077210 */ /* 0x000fc60007ffe0ff */
[----:B------:R-:W-:-:S04]  /*14b0*/  FFMA R3, R27, R26, R0 ;  /* 0x0000001a1b037223 */ /* 0x000fc80000000000 */
[----:B------:R-:W-:-:S04]  /*14c0*/  FFMA R26, R29, R3, R26 ;  /* 0x000000031d1a7223 */ /* 0x000fc8000000001a */
[----:B------:R-:W-:-:S04]  /*14d0*/  FFMA R27, R27, R26, R0 ;  /* 0x0000001a1b1b7223 */ /* 0x000fc80000000000 */
[----:B------:R-:W-:-:S05]  /*14e0*/  FFMA R0, R29, R27, R26 ;  /* 0x0000001b1d007223 */ /* 0x000fca000000001a */
[----:B------:R-:W-:-:S04]  /*14f0*/  SHF.R.U32.HI R24, RZ, 0x17, R0 ;  /* 0x00000017ff187819 */ /* 0x000fc80000011600 */
[----:B------:R-:W-:-:S05]  /*1500*/  LOP3.LUT R24, R24, 0xff, RZ, 0xc0, !PT ;  /* 0x000000ff18187812 */ /* 0x000fca00078ec0ff */
[----:B------:R-:W-:-:S04]  /*1510*/  IMAD.IADD R3, R24, 0x1, R7 ;  /* 0x0000000118037824 */ /* 0x000fc800078e0207 */
[----:B------:R-:W-:-:S05]  /*1520*/  VIADD R5, R3, 0xffffffff ;  /* 0xffffffff03057836 */ /* 0x000fca0000000000 */
[----:B------:R-:W-:-:S13]  /*1530*/  ISETP.GE.U32.AND P0, PT, R5, 0xfe, PT ;  /* 0x000000fe0500780c */ /* 0x000fda0003f06070 */
[----:B------:R-:W-:Y:S05]  /*1540*/  @!P0 BRA `(.L_x_21) ;  /* 0x0000000000808947 */ /* 0x000fea0003800000 */
[----:B------:R-:W-:-:S13]  /*1550*/  ISETP.GT.AND P0, PT, R3, 0xfe, PT ;  /* 0x000000fe0300780c */ /* 0x000fda0003f04270 */
[----:B------:R-:W-:Y:S05]  /*1560*/  @P0 BRA `(.L_x_22) ;  /* 0x00000000006c0947 */ /* 0x000fea0003800000 */
[----:B------:R-:W-:-:S13]  /*1570*/  ISETP.GE.AND P0, PT, R3, 0x1, PT ;  /* 0x000000010300780c */ /* 0x000fda0003f06270 */
[----:B------:R-:W-:Y:S05]  /*1580*/  @P0 BRA `(.L_x_23) ;  /* 0x0000000000740947 */ /* 0x000fea0003800000 */
[----:B------:R-:W-:Y:S02]  /*1590*/  ISETP.GE.AND P0, PT, R3, -0x18, PT ;  /* 0xffffffe80300780c */ /* 0x000fe40003f06270 */
[----:B------:R-:W-:-:S11]  /*15a0*/  LOP3.LUT R0, R0, 0x80000000, RZ, 0xc0, !PT ;  /* 0x8000000000007812 */ /* 0x000fd600078ec0ff */
[----:B------:R-:W-:Y:S05]  /*15b0*/  @!P0 BRA `(.L_x_23) ;  /* 0x0000000000688947 */ /* 0x000fea0003800000 */
[CCC-:B------:R-:W-:Y:S01]  /*15c0*/  FFMA.RZ R5, R29.reuse, R27.reuse, R26.reuse ;  /* 0x0000001b1d057223 */ /* 0x1c0fe2000000c01a */
[-CC-:B------:R-:W-:Y:S01]  /*15d0*/  FFMA.RP R7, R29, R27.reuse, R26.reuse ;  /* 0x0000001b1d077223 */ /* 0x180fe2000000801a */
[----:B------:R-:W-:Y:S01]  /*15e0*/  ISETP.NE.AND P2, PT, R3, RZ, PT ;  /* 0x000000ff0300720c */ /* 0x000fe20003f45270 */
[----:B------:R-:W-:Y:S01]  /*15f0*/  FFMA.RM R26, R29, R27, R26 ;  /* 0x0000001b1d1a7223 */ /* 0x000fe2000000401a */
[----:B------:R-:W-:Y:S02]  /*1600*/  ISETP.NE.AND P1, PT, R3, RZ, PT ;  /* 0x000000ff0300720c */ /* 0x000fe40003f25270 */
[----:B------:R-:W-:Y:S02]  /*1610*/  LOP3.LUT R5, R5, 0x7fffff, RZ, 0xc0, !PT ;  /* 0x007fffff05057812 */ /* 0x000fe400078ec0ff */
[----:B------:R-:W-:Y:S02]  /*1620*/  FSETP.NEU.FTZ.AND P0, PT, R7, R26, PT ;  /* 0x0000001a0700720b */ /* 0x000fe40003f1d000 */
[----:B------:R-:W-:-:S02]  /*1630*/  LOP3.LUT R24, R5, 0x800000, RZ, 0xfc, !PT ;  /* 0x0080000005187812 */ /* 0x000fc400078efcff */
[----:B------:R-:W-:Y:S01]  /*1640*/  IADD3 R5, PT, PT, R3, 0x20, RZ ;  /* 0x0000002003057810 */ /* 0x000fe20007ffe0ff */
[----:B------:R-:W-:-:S03]  /*1650*/  IMAD.MOV R3, RZ, RZ, -R3 ;  /* 0x000000ffff037224 */ /* 0x000fc600078e0a03 */
[----:B------:R-:W-:Y:S02]  /*1660*/  SHF.L.U32 R5, R24, R5, RZ ;  /* 0x0000000518057219 */ /* 0x000fe400000006ff */
[----:B------:R-:W-:Y:S02]  /*1670*/  SEL R3, R3, RZ, P2 ;  /* 0x000000ff03037207 */ /* 0x000fe40001000000 */
[----:B------:R-:W-:Y:S02]  /*1680*/  ISETP.NE.AND P1, PT, R5, RZ, P1 ;  /* 0x000000ff0500720c */ /* 0x000fe40000f25270 */
[----:B------:R-:W-:Y:S02]  /*1690*/  SHF.R.U32.HI R24, RZ, R3, R24 ;  /* 0x00000003ff187219 */ /* 0x000fe40000011618 */
[----:B------:R-:W-:Y:S02]  /*16a0*/  PLOP3.LUT P0, PT, P0, P1, PT, 0xf8, 0x8f ;  /* 0x00000000008f781c */ /* 0x000fe40000703f70 */
[----:B------:R-:W-:-:S02]  /*16b0*/  SHF.R.U32.HI R5, RZ, 0x1, R24 ;  /* 0x00000001ff057819 */ /* 0x000fc40000011618 */
[----:B------:R-:W-:-:S04]  /*16c0*/  SEL R26, RZ, 0x1, !P0 ;  /* 0x00000001ff1a7807 */ /* 0x000fc80004000000 */
[----:B------:R-:W-:-:S04]  /*16d0*/  LOP3.LUT R3, R26, 0x1, R5, 0xf8, !PT ;  /* 0x000000011a037812 */ /* 0x000fc800078ef805 */
[----:B------:R-:W-:-:S05]  /*16e0*/  LOP3.LUT R24, R3, R24, RZ, 0xc0, !PT ;  /* 0x0000001803187212 */ /* 0x000fca00078ec0ff */
[----:B------:R-:W-:-:S05]  /*16f0*/  IMAD.IADD R5, R5, 0x1, R24 ;  /* 0x0000000105057824 */ /* 0x000fca00078e0218 */
[----:B------:R-:W-:Y:S01]  /*1700*/  LOP3.LUT R0, R5, R0, RZ, 0xfc, !PT ;  /* 0x0000000005007212 */ /* 0x000fe200078efcff */
[----:B------:R-:W-:Y:S06]  /*1710*/  BRA `(.L_x_23) ;  /* 0x0000000000107947 */ /* 0x000fec0003800000 */
.L_x_22:
[----:B------:R-:W-:-:S04]  /*1720*/  LOP3.LUT R0, R0, 0x80000000, RZ, 0xc0, !PT ;  /* 0x8000000000007812 */ /* 0x000fc800078ec0ff */
[----:B------:R-:W-:Y:S01]  /*1730*/  LOP3.LUT R0, R0, 0x7f800000, RZ, 0xfc, !PT ;  /* 0x7f80000000007812 */ /* 0x000fe200078efcff */
[----:B------:R-:W-:Y:S06]  /*1740*/  BRA `(.L_x_23) ;  /* 0x0000000000047947 */ /* 0x000fec0003800000 */
.L_x_21:
[----:B------:R-:W-:-:S07]  /*1750*/  LEA R0, R7, R0, 0x17 ;  /* 0x0000000007007211 */ /* 0x000fce00078eb8ff */
.L_x_23:
[----:B------:R-:W-:Y:S05]  /*1760*/  BSYNC.RECONVERGENT B3 ;  /* 0x0000000000037941 */ /* 0x000fea0003800200 */
.L_x_20:
[----:B------:R-:W-:Y:S05]  /*1770*/  BRA `(.L_x_24) ;  /* 0x0000000000207947 */ /* 0x000fea0003800000 */
.L_x_19:
[----:B------:R-:W-:-:S04]  /*1780*/  LOP3.LUT R3, R26, 0x80000000, R3, 0x48, !PT ;  /* 0x800000001a037812 */ /* 0x000fc800078e4803 */
[----:B------:R-:W-:Y:S01]  /*1790*/  LOP3.LUT R0, R3, 0x7f800000, RZ, 0xfc, !PT ;  /* 0x7f80000003007812 */ /* 0x000fe200078efcff */
[----:B------:R-:W-:Y:S06]  /*17a0*/  BRA `(.L_x_24) ;  /* 0x0000000000147947 */ /* 0x000fec0003800000 */
.L_x_18:
[----:B------:R-:W-:Y:S01]  /*17b0*/  LOP3.LUT R0, R26, 0x80000000, R3, 0x48, !PT ;  /* 0x800000001a007812 */ /* 0x000fe200078e4803 */
[----:B------:R-:W-:Y:S06]  /*17c0*/  BRA `(.L_x_24) ;  /* 0x00000000000c7947 */ /* 0x000fec0003800000 */
.L_x_17:
[----:B------:R-:W0:Y:S01]  /*17d0*/  MUFU.RSQ R0, -QNAN ;  /* 0xffc0000000007908 */ /* 0x000e220000001400 */
[----:B------:R-:W-:Y:S05]  /*17e0*/  BRA `(.L_x_24) ;  /* 0x0000000000047947 */ /* 0x000fea0003800000 */
.L_x_16:
[----:B------:R-:W-:-:S07]  /*17f0*/  FADD.FTZ R0, R3, R0 ;  /* 0x0000000003007221 */ /* 0x000fce0000010000 */
.L_x_24:
[----:B------:R-:W-:Y:S05]  /*1800*/  BSYNC.RECONVERGENT B2 ;  /* 0x0000000000027941 */ /* 0x000fea0003800200 */
.L_x_14:
[----:B------:R-:W-:-:S04]  /*1810*/  IMAD.MOV.U32 R7, RZ, RZ, 0x0 ;  /* 0x00000000ff077424 */ /* 0x000fc800078e00ff */
[----:B0-----:R-:W-:Y:S05]  /*1820*/  RET.REL.NODEC R6 `(_Z8BlendingPhS_S_PfS0_S_) ;  /* 0xffffffe406f47950 */ /* 0x001fea0003c3ffff */
.L_x_25:
[----:B------:R-:W-:-:S00]  /*1830*/  BRA `(.L_x_25) ;  /* 0xfffffffc00fc7947 */ /* 0x000fc0000383ffff */
[----:B------:R-:W-:-:S00]  /*1840*/  NOP ;  /* 0x0000000000007918 */ /* 0x000fc00000000000 */
        /* <DEDUP_REMOVED lines=11> */
.L_x_150:


//--------------------- .text._Z16BlendingVerticalPhS_PfS_ --------------------------
	.section	.text._Z16BlendingVerticalPhS_PfS_,"ax",@progbits
	.align	128
        .global         _Z16BlendingVerticalPhS_PfS_
        .type           _Z16BlendingVerticalPhS_PfS_,@function
        .size           _Z16BlendingVerticalPhS_PfS_,(.L_x_158 - _Z16BlendingVerticalPhS_PfS_)
        .other          _Z16BlendingVerticalPhS_PfS_,@"STO_CUDA_ENTRY STV_DEFAULT"
_Z16BlendingVerticalPhS_PfS_:
.text._Z16BlendingVerticalPhS_PfS_:
        /* <DEDUP_REMOVED lines=39> */
[----:B------:R-:W-:-:S05]  /*0270*/  IADD3.X R7, PT, PT, R10, UR7, RZ, P0, !PT ;  /* 0x000000070a077c10 */ /* 0x000fca00087fe4ff */
[----:B------:R-:W2:Y:S02]  /*0280*/  LDG.E.U8 R8, desc[UR4][R6.64] ;  /* 0x0000000406087981 */ /* 0x000ea4000c1e1100 */
[----:B--2---:R-:W-:-:S13]  /*0290*/  ISETP.NE.AND P0, PT, R8, RZ, PT ;  /* 0x000000ff0800720c */ /* 0x004fda0003f05270 */
[----:B------:R-:W-:Y:S05]  /*02a0*/  @!P0 EXIT ;  /* 0x000000000000894d */ /* 0x000fea0003800000 */
[----:B------:R-:W2:Y:S01]  /*02b0*/  LDG.E.U8 R8, desc[UR4][R6.64+-0x3] ;  /* 0xfffffd0406087981 */ /* 0x000ea2000c1e1100 */
[----:B0-----:R-:W0:Y:S08]  /*02c0*/  LDC.64 R14, c[0x0][0x390] ;  /* 0x0000e400ff0e7b82 */ /* 0x001e300000000a00 */
[----:B------:R-:W1:Y:S01]  /*02d0*/  LDC.64 R12, c[0x0][0x388] ;  /* 0x0000e200ff0c7b82 */ /* 0x000e620000000a00 */
[----:B0-----:R-:W-:-:S05]  /*02e0*/  IMAD.WIDE R14, R11, 0x4, R14 ;  /* 0x000000040b0e7825 */ /* 0x001fca00078e020e */
[----:B------:R0:W5:Y:S04]  /*02f0*/  LDG.E R11, desc[UR4][R14.64+0x4] ;  /* 0x000004040e0b7981 */ /* 0x000168000c1e1900 */
[----:B-1----:R0:W5:Y:S01]  /*0300*/  LDG.E.U8 R10, desc[UR4][R12.64] ;  /* 0x000000040c0a7981 */ /* 0x002162000c1e1100 */
[----:B--2---:R-:W-:-:S03]  /*0310*/  ISETP.NE.AND P0, PT, R8, RZ, PT ;  /* 0x000000ff0800720c */ /* 0x004fc60003f05270 */
[----:B------:R0:W5:Y:S01]  /*0320*/  LDG.E R8, desc[UR4][R14.64] ;  /* 0x000000040e087981 */ /* 0x000162000c1e1900 */
[----:B------:R-:W-:Y:S09]  /*0330*/  BSSY.RECONVERGENT B0, `(.L_x_26) ;  /* 0x0000035000007945 */ /* 0x000ff20003800200 */
[----:B0-----:R-:W-:Y:S05]  /*0340*/  @P0 BRA `(.L_x_27) ;  /* 0x0000000000cc0947 */ /* 0x001fea0003800000 */
[----:B------:R-:W2:Y:S04]  /*0350*/  LDG.E.U8 R13, desc[UR4][R2.64+-0x3] ;  /* 0xfffffd04020d7981 */ /* 0x000ea8000c1e1100 */
[----:B------:R-:W3:Y:S04]  /*0360*/  LDG.E R12, desc[UR4][R14.64+-0x4] ;  /* 0xfffffc040e0c7981 */ /* 0x000ee8000c1e1900 */
[----:B------:R-:W4:Y:S01]  /*0370*/  LDG.E.U8 R16, desc[UR4][R2.64] ;  /* 0x0000000402107981 */ /* 0x000f22000c1e1100 */
[----:B--2---:R-:W-:Y:S01]  /*0380*/  I2FP.F32.U32 R18, R13 ;  /* 0x0000000d00127245 */ /* 0x004fe20000201000 */
[----:B---3--:R-:W-:Y:S01]  /*0390*/  FADD R13, -R12, 1 ;  /* 0x3f8000000c0d7421 */ /* 0x008fe20000000100 */
[----:B----4-:R-:W-:-:S03]  /*03a0*/  I2FP.F32.U32 R17, R16 ;  /* 0x0000001000117245 */ /* 0x010fc60000201000 */
[----:B------:R-:W-:-:S04]  /*03b0*/  FMUL R19, R18, R13 ;  /* 0x0000000d12137220 */ /* 0x000fc80000400000 */
[----:B------:R-:W-:-:S06]  /*03c0*/  FFMA R17, R12, R17, R19 ;  /* 0x000000110c117223 */ /* 0x000fcc0000000013 */
[----:B------:R-:W0:Y:S02]  /*03d0*/  F2I.U32.TRUNC.NTZ R17, R17 ;  /* 0x0000001100117305 */ /* 0x000e24000020f000 */
[----:B0-----:R0:W-:Y:S04]  /*03e0*/  STG.E.U8 desc[UR4][R4.64], R17 ;  /* 0x0000001104007986 */ /* 0x0011e8000c101104 */
[----:B------:R-:W2:Y:S04]  /*03f0*/  LDG.E.U8 R18, desc[UR4][R2.64+-0x2] ;  /* 0xfffffe0402127981 */ /* 0x000ea8000c1e1100 */
[----:B------:R-:W3:Y:S01]  /*0400*/  LDG.E.U8 R16, desc[UR4][R2.64+0x1] ;  /* 0x0000010402107981 */ /* 0x000ee2000c1e1100 */
[----:B--2---:R-:W-:-:S02]  /*0410*/  I2FP.F32.U32 R18, R18 ;  /* 0x0000001200127245 */ /* 0x004fc40000201000 */
[----:B---3--:R-:W-:-:S03]  /*0420*/  I2FP.F32.U32 R15, R16 ;  /* 0x00000010000f7245 */ /* 0x008fc60000201000 */
[----:B------:R-:W-:-:S04]  /*0430*/  FMUL R19, R13, R18 ;  /* 0x000000120d137220 */ /* 0x000fc80000400000 */
[----:B------:R-:W-:-:S06]  /*0440*/  FFMA R15, R12, R15, R19 ;  /* 0x0000000f0c0f7223 */ /* 0x000fcc0000000013 */
[----:B------:R-:W1:Y:S02]  /*0450*/  F2I.U32.TRUNC.NTZ R15, R15 ;  /* 0x0000000f000f7305 */ /* 0x000e64000020f000 */
[----:B-1----:R1:W-:Y:S04]  /*0460*/  STG.E.U8 desc[UR4][R4.64+0x1], R15 ;  /* 0x0000010f04007986 */ /* 0x0023e8000c101104 */
[----:B------:R-:W2:Y:S04]  /*0470*/  LDG.E.U8 R16, desc[UR4][R2.64+-0x1] ;  /* 0xffffff0402107981 */ /* 0x000ea8000c1e1100 */
[----:B------:R-:W0:Y:S01]  /*0480*/  LDG.E.U8 R14, desc[UR4][R2.64+0x2] ;  /* 0x00000204020e7981 */ /* 0x000e22000c1e1100 */
[----:B--2---:R-:W-:-:S02]  /*0490*/  I2FP.F32.U32 R16, R16 ;  /* 0x0000001000107245 */ /* 0x004fc40000201000 */
[----:B0-----:R-:W-:-:S03]  /*04a0*/  I2FP.F32.U32 R17, R14 ;  /* 0x0000000e00117245 */ /* 0x001fc60000201000 */
[----:B------:R-:W-:-:S04]  /*04b0*/  FMUL R13, R13, R16 ;  /* 0x000000100d0d7220 */ /* 0x000fc80000400000 */
[----:B------:R-:W-:-:S06]  /*04c0*/  FFMA R13, R12, R17, R13 ;  /* 0x000000110c0d7223 */ /* 0x000fcc000000000d */
[----:B------:R-:W0:Y:S02]  /*04d0*/  F2I.U32.TRUNC.NTZ R13, R13 ;  /* 0x0000000d000d7305 */ /* 0x000e24000020f000 */
[----:B0-----:R0:W-:Y:S04]  /*04e0*/  STG.E.U8 desc[UR4][R4.64+0x2], R13 ;  /* 0x0000020d04007986 */ /* 0x0011e8000c101104 */
[----:B------:R-:W2:Y:S04]  /*04f0*/  LDG.E.U8 R14, desc[UR4][R2.64] ;  /* 0x00000004020e7981 */ /* 0x000ea8000c1e1100 */
[----:B------:R-:W1:Y:S01]  /*0500*/  LDG.E.U8 R12, desc[UR4][R2.64+-0x3] ;  /* 0xfffffd04020c7981 */ /* 0x000e62000c1e1100 */
[----:B-----5:R-:W-:Y:S01]  /*0510*/  FADD R17, -R8, 1 ;  /* 0x3f80000008117421 */ /* 0x020fe20000000100 */
[----:B--2---:R-:W-:-:S02]  /*0520*/  I2FP.F32.U32 R14, R14 ;  /* 0x0000000e000e7245 */ /* 0x004fc40000201000 */
[----:B-1----:R-:W-:-:S03]  /*0530*/  I2FP.F32.U32 R15, R12 ;  /* 0x0000000c000f7245 */ /* 0x002fc60000201000 */
        /* <DEDUP_REMOVED lines=14> */
[----:B--2---:R-:W-:-:S02]  /*0620*/  I2FP.F32.U32 R14, R14 ;  /* 0x0000000e000e7245 */ /* 0x004fc40000201000 */
[----:B-1----:R-:W-:-:S03]  /*0630*/  I2FP.F32.U32 R15, R12 ;  /* 0x0000000c000f7245 */ /* 0x002fc60000201000 */
[----:B------:R-:W-:-:S04]  /*0640*/  FMUL R17, R17, R14 ;  /* 0x0000000e11117220 */ /* 0x000fc80000400000 */
[----:B------:R-:W-:-:S06]  /*0650*/  FFMA R15, R8, R15, R17 ;  /* 0x0000000f080f7223 */ /* 0x000fcc0000000011 */
[----:B------:R-:W1:Y:S02]  /*0660*/  F2I.U32.TRUNC.NTZ R15, R15 ;  /* 0x0000000f000f7305 */ /* 0x000e64000020f000 */
[----:B-1----:R0:W-:Y:S02]  /*0670*/  STG.E.U8 desc[UR4][R4.64+-0x1], R15 ;  /* 0xffffff0f04007986 */ /* 0x0021e4000c101104 */
.L_x_27:
[----:B------:R-:W-:Y:S05]  /*0680*/  BSYNC.RECONVERGENT B0 ;  /* 0x0000000000007941 */ /* 0x000fea0003800200 */
.L_x_26:
[----:B------:R-:W2:Y:S01]  /*0690*/  LDG.E.U8 R6, desc[UR4][R6.64+0x3] ;  /* 0x0000030406067981 */ /* 0x000ea2000c1e1100 */
[----:B------:R-:W-:Y:S01]  /*06a0*/  BSSY.RECONVERGENT B0, `(.L_x_28) ;  /* 0x0000036000007945 */ /* 0x000fe20003800200 */
[----:B-----5:R-:W-:Y:S02]  /*06b0*/  ISETP.NE.AND P1, PT, R10, RZ, PT ;  /* 0x000000ff0a00720c */ /* 0x020fe40003f25270 */
[----:B--2---:R-:W-:-:S13]  /*06c0*/  ISETP.NE.AND P0, PT, R6, RZ, PT ;  /* 0x000000ff0600720c */ /* 0x004fda0003f05270 */
[----:B------:R-:W-:Y:S05]  /*06d0*/  @P0 BRA `(.L_x_29) ;  /* 0x0000000000c80947 */ /* 0x000fea0003800000 */
[----:B------:R-:W2:Y:S04]  /*06e0*/  LDG.E.U8 R7, desc[UR4][R2.64+0x3] ;  /* 0x0000030402077981 */ /* 0x000ea8000c1e1100 */
[----:B------:R-:W3:Y:S01]  /*06f0*/  LDG.E.U8 R6, desc[UR4][R2.64] ;  /* 0x0000000402067981 */ /* 0x000ee2000c1e1100 */
[----:B------:R-:W-:Y:S01]  /*0700*/  FADD R10, -R11, 1 ;  /* 0x3f8000000b0a7421 */ /* 0x000fe20000000100 */
[----:B--2---:R-:W-:Y:S02]  /*0710*/  I2FP.F32.U32 R7, R7 ;  /* 0x0000000700077245 */ /* 0x004fe40000201000 */
[----:B---3--:R-:W-:-:S03]  /*0720*/  I2FP.F32.U32 R6, R6 ;  /* 0x0000000600067245 */ /* 0x008fc60000201000 */
[----:B------:R-:W-:-:S04]  /*0730*/  FMUL R12, R7, R10 ;  /* 0x0000000a070c7220 */ /* 0x000fc80000400000 */
[----:B------:R-:W-:-:S04]  /*0740*/  FFMA R6, R11, R6, R12 ;  /* 0x000000060b067223 */ /* 0x000fc8000000000c */
[----:B------:R-:W1:Y:S02]  /*0750*/  F2I.U32.TRUNC.NTZ R7, R6 ;  /* 0x0000000600077305 */ /* 0x000e64000020f000 */
[----:B-1----:R1:W-:Y:S04]  /*0760*/  STG.E.U8 desc[UR4][R4.64], R7 ;  /* 0x0000000704007986 */ /* 0x0023e8000c101104 */
[----:B0-----:R-:W2:Y:S04]  /*0770*/  LDG.E.U8 R13, desc[UR4][R2.64+0x4] ;  /* 0x00000404020d7981 */ /* 0x001ea8000c1e1100 */
[----:B------:R-:W3:Y:S01]  /*0780*/  LDG.E.U8 R12, desc[UR4][R2.64+0x1] ;  /* 0x00000104020c7981 */ /* 0x000ee2000c1e1100 */
[----:B--2---:R-:W-:-:S02]  /*0790*/  I2FP.F32.U32 R13, R13 ;  /* 0x0000000d000d7245 */ /* 0x004fc40000201000 */
[----:B---3--:R-:W-:-:S03]  /*07a0*/  I2FP.F32.U32 R12, R12 ;  /* 0x0000000c000c7245 */ /* 0x008fc60000201000 */
[----:B------:R-:W-:-:S04]  /*07b0*/  FMUL R14, R10, R13 ;  /* 0x0000000d0a0e7220 */ /* 0x000fc80000400000 */
[----:B------:R-:W-:-:S04]  /*07c0*/  FFMA R12, R11, R12, R14 ;  /* 0x0000000c0b0c7223 */ /* 0x000fc8000000000e */
[----:B------:R-:W0:Y:S02]  /*07d0*/  F2I.U32.TRUNC.NTZ R13, R12 ;  /* 0x0000000c000d7305 */ /* 0x000e24000020f000 */
[----:B0-----:R0:W-:Y:S04]  /*07e0*/  STG.E.U8 desc[UR4][R4.64+0x1], R13 ;  /* 0x0000010d04007986 */ /* 0x0011e8000c101104 */
[----:B------:R-:W1:Y:S04]  /*07f0*/  LDG.E.U8 R14, desc[UR4][R2.64+0x5] ;  /* 0x00000504020e7981 */ /* 0x000e68000c1e1100 */
[----:B------:R-:W2:Y:S01]  /*0800*/  LDG.E.U8 R6, desc[UR4][R2.64+0x2] ;  /* 0x0000020402067981 */ /* 0x000ea2000c1e1100 */
[----:B-1----:R-:W-:-:S02]  /*0810*/  I2FP.F32.U32 R7, R14 ;  /* 0x0000000e00077245 */ /* 0x002fc40000201000 */
[----:B--2---:R-:W-:-:S03]  /*0820*/  I2FP.F32.U32 R6, R6 ;  /* 0x0000000600067245 */ /* 0x004fc60000201000 */
[----:B------:R-:W-:-:S04]  /*0830*/  FMUL R10, R10, R7 ;  /* 0x000000070a0a7220 */ /* 0x000fc80000400000 */
[----:B------:R-:W-:-:S04]  /*0840*/  FFMA R6, R11, R6, R10 ;  /* 0x000000060b067223 */ /* 0x000fc8000000000a */
[----:B------:R-:W1:Y:S02]  /*0850*/  F2I.U32.TRUNC.NTZ R7, R6 ;  /* 0x0000000600077305 */ /* 0x000e64000020f000 */
[----:B-1----:R1:W-:Y:S04]  /*0860*/  STG.E.U8 desc[UR4][R4.64+0x2], R7 ;  /* 0x0000020704007986 */ /* 0x0023e8000c101104 */
[----:B------:R-:W2:Y:S04]  /*0870*/  LDG.E.U8 R11, desc[UR4][R2.64] ;  /* 0x00000004020b7981 */ /* 0x000ea8000c1e1100 */
[----:B------:R-:W3:Y:S01]  /*0880*/  LDG.E.U8 R10, desc[UR4][R2.64+0x3] ;  /* 0x00000304020a7981 */ /* 0x000ee2000c1e1100 */
[----:B------:R-:W-:Y:S01]  /*0890*/  FADD R15, -R8, 1 ;  /* 0x3f800000080f7421 */ /* 0x000fe20000000100 */
[----:B--2---:R-:W-:-:S02]  /*08a0*/  I2FP.F32.U32 R12, R11 ;  /* 0x0000000b000c7245 */ /* 0x004fc40000201000 */
[----:B---3--:R-:W-:-:S03]  /*08b0*/  I2FP.F32.U32 R11, R10 ;  /* 0x0000000a000b7245 */ /* 0x008fc60000201000 */
[----:B0-----:R-:W-:-:S04]  /*08c0*/  FMUL R13, R15, R12 ;  /* 0x0000000c0f0d7220 */ /* 0x001fc80000400000 */
        /* <DEDUP_REMOVED lines=18> */
[----:B0-----:R1:W-:Y:S02]  /*09f0*/  STG.E.U8 desc[UR4][R4.64+0x5], R11 ;  /* 0x0000050b04007986 */ /* 0x0013e4000c101104 */
.L_x_29:
[----:B------:R-:W-:Y:S05]  /*0a00*/  BSYNC.RECONVERGENT B0 ;  /* 0x0000000000007941 */ /* 0x000fea0003800200 */
.L_x_28:
[----:B------:R-:W-:Y:S05]  /*0a10*/  @P1 EXIT ;  /* 0x000000000000194d */ /* 0x000fea0003800000 */
[----:B------:R-:W-:Y:S01]  /*0a20*/  IMAD R0, R0, -0x3, R9 ;  /* 0xfffffffd00007824 */ /* 0x000fe200078e0209 */
[----:B-1----:R-:W2:Y:S04]  /*0a30*/  LDG.E.U8 R7, desc[UR4][R2.64] ;  /* 0x0000000402077981 */ /* 0x002ea8000c1e1100 */
[----:B------:R-:W-:Y:S02]  /*0a40*/  SHF.R.S32.HI R10, RZ, 0x1f, R0 ;  /* 0x0000001fff0a7819 */ /* 0x000fe40000011400 */
[----:B0-----:R-:W-:-:S04]  /*0a50*/  IADD3 R4, P0, PT, R0, UR8, RZ ;  /* 0x0000000800047c10 */ /* 0x001fc8000ff1e0ff */
[----:B------:R-:W-:-:S05]  /*0a60*/  IADD3.X R5, PT, PT, R10, UR9, RZ, P0, !PT ;  /* 0x000000090a057c10 */ /* 0x000fca00087fe4ff */
[----:B------:R-:W3:Y:S01]  /*0a70*/  LDG.E.U8 R6, desc[UR4][R4.64] ;  /* 0x0000000404067981 */ /* 0x000ee2000c1e1100 */
[----:B------:R-:W-:Y:S01]  /*0a80*/  FADD R15, -R8, 1 ;  /* 0x3f800000080f7421 */ /* 0x000fe20000000100 */
[----:B--2---:R-:W-:-:S05]  /*0a90*/  I2FP.F32.U32 R9, R7 ;  /* 0x0000000700097245 */ /* 0x004fca0000201000 */
[----:B------:R-:W-:Y:S01]  /*0aa0*/  FMUL R9, R15, R9 ;  /* 0x000000090f097220 */ /* 0x000fe20000400000 */
[----:B---3--:R-:W-:-:S05]  /*0ab0*/  I2FP.F32.U32 R7, R6 ;  /* 0x0000000600077245 */ /* 0x008fca0000201000 */
[----:B------:R-:W-:-:S06]  /*0ac0*/  FFMA R9, R8, R7, R9 ;  /* 0x0000000708097223 */ /* 0x000fcc0000000009 */
[----:B------:R-:W0:Y:S01]  /*0ad0*/  F2I.U32.TRUNC.NTZ R9, R9 ;  /* 0x0000000900097305 */ /* 0x000e22000020f000 */
[----:B------:R-:W-:-:S04]  /*0ae0*/  IADD3 R6, P0, PT, R0, UR10, RZ ;  /* 0x0000000a00067c10 */ /* 0x000fc8000ff1e0ff */
[----:B------:R-:W-:-:S05]  /*0af0*/  IADD3.X R7, PT, PT, R10, UR11, RZ, P0, !PT ;  /* 0x0000000b0a077c10 */ /* 0x000fca00087fe4ff */
[----:B0-----:R0:W-:Y:S04]  /*0b00*/  STG.E.U8 desc[UR4][R6.64], R9 ;  /* 0x0000000906007986 */ /* 0x0011e8000c101104 */
[----:B------:R-:W2:Y:S04]  /*0b10*/  LDG.E.U8 R10, desc[UR4][R2.64+0x1] ;  /* 0x00000104020a7981 */ /* 0x000ea8000c1e1100 */
[----:B------:R-:W3:Y:S01]  /*0b20*/  LDG.E.U8 R0, desc[UR4][R4.64+0x1] ;  /* 0x0000010404007981 */ /* 0x000ee2000c1e1100 */
[----:B--2---:R-:W-:Y:S02]  /*0b30*/  I2FP.F32.U32 R10, R10 ;  /* 0x0000000a000a7245 */ /* 0x004fe40000201000 */
[----:B---3--:R-:W-:-:S03]  /*0b40*/  I2FP.F32.U32 R11, R0 ;  /* 0x00000000000b7245 */ /* 0x008fc60000201000 */
[----:B------:R-:W-:-:S04]  /*0b50*/  FMUL R13, R15, R10 ;  /* 0x0000000a0f0d7220 */ /* 0x000fc80000400000 */
[----:B------:R-:W-:-:S06]  /*0b60*/  FFMA R11, R8, R11, R13 ;  /* 0x0000000b080b7223 */ /* 0x000fcc000000000d */
[----:B------:R-:W1:Y:S02]  /*0b70*/  F2I.U32.TRUNC.NTZ R11, R11 ;  /* 0x0000000b000b7305 */ /* 0x000e64000020f000 */
[----:B-1----:R-:W-:Y:S04]  /*0b80*/  STG.E.U8 desc[UR4][R6.64+0x1], R11 ;  /* 0x0000010b06007986 */ /* 0x002fe8000c101104 */
[----:B------:R-:W2:Y:S04]  /*0b90*/  LDG.E.U8 R10, desc[UR4][R2.64+0x2] ;  /* 0x00000204020a7981 */ /* 0x000ea8000c1e1100 */
[----:B------:R-:W0:Y:S01]  /*0ba0*/  LDG.E.U8 R0, desc[UR4][R4.64+0x2] ;  /* 0x0000020404007981 */ /* 0x000e22000c1e1100 */
[----:B--2---:R-:W-:-:S02]  /*0bb0*/  I2FP.F32.U32 R10, R10 ;  /* 0x0000000a000a7245 */ /* 0x004fc40000201000 */
[----:B0-----:R-:W-:-:S03]  /*0bc0*/  I2FP.F32.U32 R9, R0 ;  /* 0x0000000000097245 */ /* 0x001fc60000201000 */
[----:B------:R-:W-:-:S04]  /*0bd0*/  FMUL R13, R15, R10 ;  /* 0x0000000a0f0d7220 */ /* 0x000fc80000400000 */
[----:B------:R-:W-:-:S06]  /*0be0*/  FFMA R9, R8, R9, R13 ;  /* 0x0000000908097223 */ /* 0x000fcc000000000d */
[----:B------:R-:W0:Y:S02]  /*0bf0*/  F2I.U32.TRUNC.NTZ R9, R9 ;  /* 0x0000000900097305 */ /* 0x000e24000020f000 */
[----:B0-----:R-:W-:Y:S01]  /*0c00*/  STG.E.U8 desc[UR4][R6.64+0x2], R9 ;  /* 0x0000020906007986 */ /* 0x001fe2000c101104 */
[----:B------:R-:W-:Y:S05]  /*0c10*/  EXIT ;  /* 0x000000000000794d */ /* 0x000fea0003800000 */
.L_x_30:
        /* <DEDUP_REMOVED lines=14> */
.L_x_158:


//--------------------- .text._Z21ComputeWeightVerticalPhPf --------------------------
	.section	.text._Z21ComputeWeightVerticalPhPf,"ax",@progbits
	.align	128
        .global         _Z21ComputeWeightVerticalPhPf
        .type           _Z21ComputeWeightVerticalPhPf,@function
        .size           _Z21ComputeWeightVerticalPhPf,(.L_x_151 - _Z21ComputeWeightVerticalPhPf)
        .other          _Z21ComputeWeightVerticalPhPf,@"STO_CUDA_ENTRY STV_DEFAULT"
_Z21ComputeWeightVerticalPhPf:
.text._Z21ComputeWeightVerticalPhPf:
[----:B------:R-:W-:Y:S01]  /*0000*/  LDC R1, c[0x0][0x37c] ;  /* 0x0000df00ff017b82 */ /* 0x000fe20000000800 */
[----:B------:R-:W0:Y:S07]  /*0010*/  S2R R3, SR_TID.Y ;  /* 0x0000000000037919 */ /* 0x000e2e0000002200 */
[----:B------:R-:W1:Y:S01]  /*0020*/  LDC R5, c[0x0][0x360] ;  /* 0x0000d800ff057b82 */ /* 0x000e620000000800 */
[----:B------:R-:W2:Y:S01]  /*0030*/  LDCU.64 UR8, c[0x0][0x380] ;  /* 0x00007000ff0877ac */ /* 0x000ea20008000a00 */
[----:B------:R-:W3:Y:S06]  /*0040*/  S2R R0, SR_TID.X ;  /* 0x0000000000007919 */ /* 0x000eec0000002100 */
[----:B------:R-:W0:Y:S08]  /*0050*/  S2UR UR5, SR_CTAID.Y ;  /* 0x00000000000579c3 */ /* 0x000e300000002600 */
[----:B------:R-:W0:Y:S01]  /*0060*/  LDC R2, c[0x0][0x364] ;  /* 0x0000d900ff027b82 */ /* 0x000e220000000800 */
[----:B------:R-:W1:Y:S07]  /*0070*/  LDCU UR6, c[0x0][0x370] ;  /* 0x00006e00ff0677ac */ /* 0x000e6e0008000800 */
[----:B------:R-:W3:Y:S01]  /*0080*/  S2UR UR4, SR_CTAID.X ;  /* 0x00000000000479c3 */ /* 0x000ee20000002500 */
[----:B-1----:R-:W-:-:S02]  /*0090*/  IMAD R4, R5, UR6, RZ ;  /* 0x0000000605047c24 */ /* 0x002fc4000f8e02ff */
[----:B0-----:R-:W-:Y:S02]  /*00a0*/  IMAD R3, R2, UR5, R3 ;  /* 0x0000000502037c24 */ /* 0x001fe4000f8e0203 */
[----:B---3--:R-:W-:Y:S01]  /*00b0*/  IMAD R0, R5, UR4, R0 ;  /* 0x0000000405007c24 */ /* 0x008fe2000f8e0200 */
[----:B------:R-:W0:Y:S03]  /*00c0*/  LDCU.64 UR4, c[0x0][0x358] ;  /* 0x00006b00ff0477ac */ /* 0x000e260008000a00 */
[----:B------:R-:W-:-:S04]  /*00d0*/  IMAD R0, R3, R4, R0 ;  /* 0x0000000403007224 */ /* 0x000fc800078e0200 */
[----:B------:R-:W-:-:S05]  /*00e0*/  IMAD R5, R0, 0x3, RZ ;  /* 0x0000000300057824 */ /* 0x000fca00078e02ff */
[----:B--2---:R-:W-:-:S04]  /*00f0*/  IADD3 R2, P0, PT, R5, UR8, RZ ;  /* 0x0000000805027c10 */ /* 0x004fc8000ff1e0ff */
[----:B------:R-:W-:-:S05]  /*0100*/  LEA.HI.X.SX32 R3, R5, UR9, 0x1, P0 ;  /* 0x0000000905037c11 */ /* 0x000fca00080f0eff */
[----:B0-----:R-:W2:Y:S01]  /*0110*/  LDG.E.U8 R2, desc[UR4][R2.64] ;  /* 0x0000000402027981 */ /* 0x001ea2000c1e1100 */
[----:B------:R-:W-:Y:S01]  /*0120*/  BSSY.RECONVERGENT B0, `(.L_x_31) ;  /* 0x000002a000007945 */ /* 0x000fe20003800200 */
[----:B------:R-:W-:Y:S01]  /*0130*/  IMAD.MOV.U32 R7, RZ, RZ, RZ ;  /* 0x000000ffff077224 */ /* 0x000fe200078e00ff */
[----:B--2---:R-:W-:-:S13]  /*0140*/  ISETP.NE.AND P0, PT, R2, RZ, PT ;  /* 0x000000ff0200720c */ /* 0x004fda0003f05270 */
[----:B------:R-:W-:Y:S05]  /*0150*/  @!P0 BRA `(.L_x_32) ;  /* 0x0000000000988947 */ /* 0x000fea0003800000 */
[----:B------:R-:W0:Y:S01]  /*0160*/  LDC.64 R8, c[0x0][0x380] ;  /* 0x0000e000ff087b82 */ /* 0x000e220000000a00 */
[----:B------:R-:W-:Y:S01]  /*0170*/  BSSY.RECONVERGENT B1, `(.L_x_33) ;  /* 0x0000009000017945 */ /* 0x000fe20003800200 */
[----:B------:R-:W-:-:S07]  /*0180*/  IMAD.MOV.U32 R6, RZ, RZ, RZ ;  /* 0x000000ffff067224 */ /* 0x000fce00078e00ff */
.L_x_34:
[----:B------:R-:W-:-:S05]  /*0190*/  IMAD.IADD R5, R5, 0x1, -R4 ;  /* 0x0000000105057824 */ /* 0x000fca00078e0a04 */
[----:B0-----:R-:W-:-:S04]  /*01a0*/  IADD3 R2, P0, PT, R5, R8, RZ ;  /* 0x0000000805027210 */ /* 0x001fc80007f1e0ff */
[----:B------:R-:W-:-:S05]  /*01b0*/  LEA.HI.X.SX32 R3, R5, R9, 0x1, P0 ;  /* 0x0000000905037211 */ /* 0x000fca00000f0eff */
[----:B------:R-:W2:Y:S01]  /*01c0*/  LDG.E.U8 R2, desc[UR4][R2.64] ;  /* 0x0000000402027981 */ /* 0x000ea2000c1e1100 */
[----:B------:R-:W-:Y:S01]  /*01d0*/  VIADD R6, R6, 0x1 ;  /* 0x0000000106067836 */ /* 0x000fe20000000000 */
[----:B--2---:R-:W-:-:S13]  /*01e0*/  ISETP.NE.AND P0, PT, R2, RZ, PT ;  /* 0x000000ff0200720c */ /* 0x004fda0003f05270 */
[----:B------:R-:W-:Y:S05]  /*01f0*/  @P0 BRA `(.L_x_34) ;  /* 0xfffffffc00e40947 */ /* 0x000fea000383ffff */
[----:B------:R-:W-:Y:S05]  /*0200*/  BSYNC.RECONVERGENT B1 ;  /* 0x0000000000017941 */ /* 0x000fea0003800200 */
.L_x_33:
[----:B------:R-:W0:Y:S02]  /*0210*/  LDC.64 R2, c[0x0][0x380] ;  /* 0x0000e000ff027b82 */ /* 0x000e240000000a00 */
[----:B0-----:R-:W2:Y:S01]  /*0220*/  LDG.E.U8 R2, desc[UR4][R2.64] ;  /* 0x0000000402027981 */ /* 0x001ea2000c1e1100 */
[----:B------:R-:W-:Y:S01]  /*0230*/  IMAD.MOV.U32 R5, RZ, RZ, RZ ;  /* 0x000000ffff057224 */ /* 0x000fe200078e00ff */
[----:B--2---:R-:W-:-:S13]  /*0240*/  ISETP.NE.AND P0, PT, R2, RZ, PT ;  /* 0x000000ff0200720c */ /* 0x004fda0003f05270 */
[----:B------:R-:W-:Y:S05]  /*0250*/  @!P0 BRA `(.L_x_35) ;  /* 0x0000000000248947 */ /* 0x000fea0003800000 */
[----:B------:R-:W-:Y:S02]  /*0260*/  IMAD.MOV.U32 R7, RZ, RZ, RZ ;  /* 0x000000ffff077224 */ /* 0x000fe400078e00ff */
[----:B------:R-:W-:-:S07]  /*0270*/  IMAD.MOV.U32 R5, RZ, RZ, RZ ;  /* 0x000000ffff057224 */ /* 0x000fce00078e00ff */
.L_x_36:
[----:B------:R-:W-:-:S05]  /*0280*/  IMAD.IADD R7, R4, 0x1, R7 ;  /* 0x0000000104077824 */ /* 0x000fca00078e0207 */
[----:B------:R-:W-:-:S04]  /*0290*/  IADD3 R2, P0, PT, R7, R8, RZ ;  /* 0x0000000807027210 */ /* 0x000fc80007f1e0ff */
[----:B------:R-:W-:-:S05]  /*02a0*/  LEA.HI.X.SX32 R3, R7, R9, 0x1, P0 ;  /* 0x0000000907037211 */ /* 0x000fca00000f0eff */
[----:B------:R-:W2:Y:S01]  /*02b0*/  LDG.E.U8 R2, desc[UR4][R2.64] ;  /* 0x0000000402027981 */ /* 0x000ea2000c1e1100 */
[----:B------:R-:W-:Y:S01]  /*02c0*/  VIADD R5, R5, 0x1 ;  /* 0x0000000105057836 */ /* 0x000fe20000000000 */
[----:B--2---:R-:W-:-:S13]  /*02d0*/  ISETP.NE.AND P0, PT, R2, RZ, PT ;  /* 0x000000ff0200720c */ /* 0x004fda0003f05270 */
[----:B------:R-:W-:Y:S05]  /*02e0*/  @P0 BRA `(.L_x_36) ;  /* 0xfffffffc00e40947 */ /* 0x000fea000383ffff */
.L_x_35:
[----:B------:R-:W-:Y:S02]  /*02f0*/  VIMNMX R2, PT, PT, R6, R5, PT ;  /* 0x0000000506027248 */ /* 0x000fe40003fe0100 */
[----:B------:R-:W-:-:S03]  /*0300*/  IADD3 R5, PT, PT, R5, -0x1, R6 ;  /* 0xffffffff05057810 */ /* 0x000fc60007ffe006 */
[----:B------:R-:W-:Y:S01]  /*0310*/  IMAD.SHL.U32 R2, R2, 0x2, RZ ;  /* 0x0000000202027824 */ /* 0x000fe200078e00ff */
[----:B------:R-:W-:-:S04]  /*0320*/  LOP3.LUT R6, R5, 0xff, RZ, 0xc0, !PT ;  /* 0x000000ff05067812 */ /* 0x000fc800078ec0ff */
[----:B------:R-:W-:-:S04]  /*0330*/  LOP3.LUT R2, R2, 0x1fe, RZ, 0xc0, !PT ;  /* 0x000001fe02027812 */ /* 0x000fc800078ec0ff */
[----:B------:R-:W-:Y:S02]  /*0340*/  LOP3.LUT R8, R2, 0x1, RZ, 0xfc, !PT ;  /* 0x0000000102087812 */ /* 0x000fe400078efcff */
[----:B------:R-:W-:-:S07]  /*0350*/  MOV R7, 0x370 ;  /* 0x0000037000077802 */ /* 0x000fce0000000f00 */
[----:B------:R-:W-:Y:S05]  /*0360*/  CALL.REL.NOINC `($__internal_1_$__cuda_sm20_div_u16) ;  /* 0x0000000000287944 */ /* 0x000fea0003c00000 */
[----:B------:R-:W-:-:S04]  /*0370*/  LOP3.LUT R2, R6, 0xffff, RZ, 0xc0, !PT ;  /* 0x0000ffff06027812 */ /* 0x000fc800078ec0ff */
[----:B------:R-:W-:-:S04]  /*0380*/  IADD3 R4, PT, PT, -R2, 0x1, RZ ;  /* 0x0000000102047810 */ /* 0x000fc80007ffe1ff */
[----:B------:R-:W0:Y:S02]  /*0390*/  I2F.F64 R2, R4 ;  /* 0x0000000400027312 */ /* 0x000e240000201c00 */
[----:B0-----:R-:W-:-:S06]  /*03a0*/  DMUL R2, R2, 0.5 ;  /* 0x3fe0000002027828 */ /* 0x001fcc0000000000 */
[----:B------:R0:W1:Y:S05]  /*03b0*/  F2F.F32.F64 R7, R2 ;  /* 0x0000000200077310 */ /* 0x00006a0000301000 */
.L_x_32:
[----:B------:R-:W-:Y:S05]  /*03c0*/  BSYNC.RECONVERGENT B0 ;  /* 0x0000000000007941 */ /* 0x000fea0003800200 */
.L_x_31:
[----:B0-----:R-:W0:Y:S02]  /*03d0*/  LDC.64 R2, c[0x0][0x388] ;  /* 0x0000e200ff027b82 */ /* 0x001e240000000a00 */
[----:B0-----:R-:W-:-:S05]  /*03e0*/  IMAD.WIDE R2, R0, 0x4, R2 ;  /* 0x0000000400027825 */ /* 0x001fca00078e0202 */
[----:B-1----:R-:W-:Y:S01]  /*03f0*/  STG.E desc[UR4][R2.64], R7 ;  /* 0x0000000702007986 */ /* 0x002fe2000c101904 */
[----:B------:R-:W-:Y:S05]  /*0400*/  EXIT ;  /* 0x000000000000794d */ /* 0x000fea0003800000 */
        .weak           $__internal_1_$__cuda_sm20_div_u16
        .type           $__internal_1_$__cuda_sm20_div_u16,@function
        .size           $__internal_1_$__cuda_sm20_div_u16,(.L_x_151 - $__internal_1_$__cuda_sm20_div_u16)
$__internal_1_$__cuda_sm20_div_u16:
[----:B------:R-:W0:Y:S01]  /*0410*/  I2F.U16 R2, R6 ;  /* 0x0000000600027306 */ /* 0x000e220000101000 */
[----:B------:R-:W-:Y:S01]  /*0420*/  IMAD.MOV.U32 R3, RZ, RZ, 0x4b800000 ;  /* 0x4b800000ff037424 */ /* 0x000fe200078e00ff */
[C---:B0-----:R-:W-:Y:S02]  /*0430*/  FSETP.GEU.AND P1, PT, |R2|.reuse, 1.175494350822287508e-38, PT ;  /* 0x008000000200780b */ /* 0x041fe40003f2e200 */
[----:B------:R-:W-:Y:S02]  /*0440*/  FSETP.GT.AND P0, PT, |R2|, 8.50705917302346158658e+37, PT ;  /* 0x7e8000000200780b */ /* 0x000fe40003f04200 */
[----:B------:R-:W-:-:S04]  /*0450*/  FSEL R3, R3, 1, !P1 ;  /* 0x3f80000003037808 */ /* 0x000fc80004800000 */
[----:B------:R-:W-:Y:S02]  /*0460*/  FSEL R3, R3, 0.25, !P0 ;  /* 0x3e80000003037808 */ /* 0x000fe40004000000 */
[----:B------:R-:W-:-:S03]  /*0470*/  ISETP.NE.U32.AND P0, PT, R6, RZ, PT ;  /* 0x000000ff0600720c */ /* 0x000fc60003f05070 */
[----:B------:R-:W-:Y:S02]  /*0480*/  FMUL R4, R2, R3 ;  /* 0x0000000302047220 */ /* 0x000fe40000400000 */
[----:B------:R-:W-:Y:S08]  /*0490*/  I2F.U16.RZ R2, R8 ;  /* 0x0000000800027306 */ /* 0x000ff0000010d000 */
[----:B------:R-:W0:Y:S02]  /*04a0*/  MUFU.RCP R4, R4 ;  /* 0x0000000400047308 */ /* 0x000e240000001000 */
[----:B0-----:R-:W-:-:S04]  /*04b0*/  FMUL R3, R3, R4 ;  /* 0x0000000403037220 */ /* 0x001fc80000400000 */
[----:B------:R-:W-:-:S04]  /*04c0*/  VIADD R3, R3, 0x2 ;  /* 0x0000000203037836 */ /* 0x000fc80000000000 */
[----:B------:R-:W-:Y:S01]  /*04d0*/  FMUL.RZ R5, R2, R3 ;  /* 0x0000000302057220 */ /* 0x000fe2000040c000 */
[----:B------:R-:W-:Y:S02]  /*04e0*/  IMAD.MOV.U32 R2, RZ, RZ, R7 ;  /* 0x000000ffff027224 */ /* 0x000fe400078e0007 */
[----:B------:R-:W-:-:S03]  /*04f0*/  IMAD.MOV.U32 R3, RZ, RZ, 0x0 ;  /* 0x00000000ff037424 */ /* 0x000fc600078e00ff */
[----:B------:R-:W0:Y:S02]  /*0500*/  F2I.U32.TRUNC.NTZ R5, R5 ;  /* 0x0000000500057305 */ /* 0x000e24000020f000 */
[----:B0-----:R-:W-:Y:S01]  /*0510*/  LOP3.LUT R6, R5, 0xffff, RZ, 0xc0, !PT ;  /* 0x0000ffff05067812 */ /* 0x001fe200078ec0ff */
[----:B------:R-:W-:Y:S01]  /*0520*/  @!P0 IMAD.MOV.U32 R6, RZ, RZ, -0x1 ;  /* 0xffffffffff068424 */ /* 0x000fe200078e00ff */
[----:B------:R-:W-:Y:S06]  /*0530*/  RET.REL.NODEC R2 `(_Z21ComputeWeightVerticalPhPf) ;  /* 0xfffffff802b07950 */ /* 0x000fec0003c3ffff */
.L_x_37:
        /* <DEDUP_REMOVED lines=12> */
.L_x_151:


//--------------------- .text._Z25RecursiveDoublingVerticalPhS_S_ --------------------------
	.section	.text._Z25RecursiveDoublingVerticalPhS_S_,"ax",@progbits
	.align	128
        .global         _Z25RecursiveDoublingVerticalPhS_S_
        .type           _Z25RecursiveDoublingVerticalPhS_S_,@function
        .size           _Z25RecursiveDoublingVerticalPhS_S_,(.L_x_160 - _Z25RecursiveDoublingVerticalPhS_S_)
        .other          _Z25RecursiveDoublingVerticalPhS_S_,@"STO_CUDA_ENTRY STV_DEFAULT"
_Z25RecursiveDoublingVerticalPhS_S_:
.text._Z25RecursiveDoublingVerticalPhS_S_:
[----:B------:R-:W-:Y:S01]  /*0000*/  LDC R1, c[0x0][0x37c] ;  /* 0x0000df00ff017b82 */ /* 0x000fe20000000800 */
[----:B------:R-:W0:Y:S07]  /*0010*/  S2R R2, SR_TID.X ;  /* 0x0000000000027919 */ /* 0x000e2e0000002100 */
[----:B------:R-:W0:Y:S01]  /*0020*/  LDC R9, c[0x0][0x360] ;  /* 0x0000d800ff097b82 */ /* 0x000e220000000800 */
[----:B------:R-:W1:Y:S01]  /*0030*/  LDCU UR4, c[0x0][0x364] ;  /* 0x00006c80ff0477ac */ /* 0x000e620008000800 */
[----:B------:R-:W-:Y:S01]  /*0040*/  IMAD.MOV.U32 R7, RZ, RZ, 0x1 ;  /* 0x00000001ff077424 */ /* 0x000fe200078e00ff */
[----:B------:R-:W2:Y:S01]  /*0050*/  S2R R0, SR_TID.Y ;  /* 0x0000000000007919 */ /* 0x000ea20000002200 */
[----:B------:R-:W3:Y:S04]  /*0060*/  LDCU.64 UR14, c[0x0][0x390] ;  /* 0x00007200ff0e77ac */ /* 0x000ee80008000a00 */
[----:B------:R-:W0:Y:S01]  /*0070*/  S2UR UR5, SR_CTAID.X ;  /* 0x00000000000579c3 */ /* 0x000e220000002500 */
[----:B------:R-:W4:Y:S01]  /*0080*/  LDCU.64 UR12, c[0x0][0x388] ;  /* 0x00007100ff0c77ac */ /* 0x000f220008000a00 */
[----:B------:R-:W5:Y:S06]  /*0090*/  LDCU.64 UR10, c[0x0][0x358] ;  /* 0x00006b00ff0a77ac */ /* 0x000f6c0008000a00 */
[----:B------:R-:W2:Y:S08]  /*00a0*/  S2UR UR8, SR_CTAID.Y ;  /* 0x00000000000879c3 */ /* 0x000eb00000002600 */
[----:B------:R-:W2:Y:S01]  /*00b0*/  LDC R3, c[0x0][0x364] ;  /* 0x0000d900ff037b82 */ /* 0x000ea20000000800 */
[----:B------:R-:W1:Y:S01]  /*00c0*/  LDCU UR9, c[0x0][0x370] ;  /* 0x00006e00ff0977ac */ /* 0x000e620008000800 */
[----:B------:R-:W3:Y:S06]  /*00d0*/  LDCU UR7, c[0x0][0x374] ;  /* 0x00006e80ff0777ac */ /* 0x000eec0008000800 */
[----:B------:R-:W4:Y:S01]  /*00e0*/  S2UR UR6, SR_CgaCtaId ;  /* 0x00000000000679c3 */ /* 0x000f220000008800 */
[C---:B0-----:R-:W-:Y:S01]  /*00f0*/  IMAD R2, R9.reuse, UR5, R2 ;  /* 0x0000000509027c24 */ /* 0x041fe2000f8e0202 */
[----:B------:R-:W-:Y:S01]  /*0100*/  UMOV UR5, 0x400 ;  /* 0x0000040000057882 */ /* 0x000fe20000000000 */
[----:B-1----:R-:W-:Y:S01]  /*0110*/  IMAD R9, R9, UR9, RZ ;  /* 0x0000000909097c24 */ /* 0x002fe2000f8e02ff */
[----:B---3--:R-:W-:Y:S01]  /*0120*/  UIMAD UR4, UR4, UR7, URZ ;  /* 0x00000007040472a4 */ /* 0x008fe2000f8e02ff */
[----:B--2---:R-:W-:-:S03]  /*0130*/  IMAD R0, R3, UR8, R0 ;  /* 0x0000000803007c24 */ /* 0x004fc6000f8e0200 */
[----:B------:R-:W-:Y:S01]  /*0140*/  UIADD3 UR8, UPT, UPT, UR4, -0x1, URZ ;  /* 0xffffffff04087890 */ /* 0x000fe2000fffe0ff */
[C---:B------:R-:W-:Y:S01]  /*0150*/  IMAD R2, R0.reuse, R9, R2 ;  /* 0x0000000900027224 */ /* 0x040fe200078e0202 */
[----:B------:R-:W-:-:S03]  /*0160*/  ISETP.NE.AND P0, PT, R0, RZ, PT ;  /* 0x000000ff0000720c */ /* 0x000fc60003f05270 */
[----:B------:R-:W-:Y:S01]  /*0170*/  IMAD R8, R2, 0x3, RZ ;  /* 0x0000000302087824 */ /* 0x000fe200078e02ff */
[----:B----4-:R-:W-:Y:S02]  /*0180*/  ULEA UR7, UR6, UR5, 0x18 ;  /* 0x0000000506077291 */ /* 0x010fe4000f8ec0ff */
[----:B------:R-:W-:Y:S02]  /*0190*/  UIADD3 UR5, UPT, UPT, UR5, 0x300, URZ ;  /* 0x0000030005057890 */ /* 0x000fe4000fffe0ff */
[----:B------:R-:W-:Y:S02]  /*01a0*/  SHF.R.S32.HI R14, RZ, 0x1f, R8 ;  /* 0x0000001fff0e7819 */ /* 0x000fe40000011408 */
[C---:B------:R-:W-:Y:S01]  /*01b0*/  IADD3 R2, P1, PT, R8.reuse, UR14, RZ ;  /* 0x0000000e08027c10 */ /* 0x040fe2000ff3e0ff */
[----:B------:R-:W-:Y:S01]  /*01c0*/  ULEA UR5, UR6, UR5, 0x18 ;  /* 0x0000000506057291 */ /* 0x000fe2000f8ec0ff */
[----:B------:R-:W-:Y:S01]  /*01d0*/  IADD3 R4, P2, PT, R8, UR12, RZ ;  /* 0x0000000c08047c10 */ /* 0x000fe2000ff5e0ff */
[----:B------:R-:W-:Y:S01]  /*01e0*/  STS.U8 [R0+UR7], RZ ;  /* 0x000000ff00007988 */ /* 0x000fe20008000007 */
[----:B------:R-:W-:-:S02]  /*01f0*/  IADD3.X R3, PT, PT, R14, UR15, RZ, P1, !PT ;  /* 0x0000000f0e037c10 */ /* 0x000fc40008ffe4ff */
[----:B------:R-:W-:Y:S01]  /*0200*/  ISETP.NE.AND P1, PT, R0, UR8, PT ;  /* 0x0000000800007c0c */ /* 0x000fe2000bf25270 */
[----:B------:R-:W-:Y:S01]  /*0210*/  IMAD.U32 R10, RZ, RZ, UR5 ;  /* 0x00000005ff0a7e24 */ /* 0x000fe2000f8e00ff */
[----:B------:R-:W-:Y:S02]  /*0220*/  IADD3.X R5, PT, PT, R14, UR13, RZ, P2, !PT ;  /* 0x0000000d0e057c10 */ /* 0x000fe400097fe4ff */
[----:B------:R-:W-:Y:S04]  /*0230*/  STS.U8 [R0+UR5], RZ ;  /* 0x000000ff00007988 */ /* 0x000fe80008000005 */
[----:B------:R-:W-:Y:S04]  /*0240*/  STS.U8 [UR7], R7 ;  /* 0x00000007ff007988 */ /* 0x000fe80008000007 */
[----:B-----5:R-:W-:Y:S04]  /*0250*/  @!P0 STG.E.U8 desc[UR10][R4.64], RZ ;  /* 0x000000ff04008986 */ /* 0x020fe8000c10110a */
[----:B------:R-:W-:Y:S04]  /*0260*/  @!P0 STG.E.U8 desc[UR10][R4.64+0x1], RZ ;  /* 0x000001ff04008986 */ /* 0x000fe8000c10110a */
[----:B------:R-:W-:Y:S04]  /*0270*/  @!P0 STG.E.U8 desc[UR10][R4.64+0x2], RZ ;  /* 0x000002ff04008986 */ /* 0x000fe8000c10110a */
[----:B------:R-:W-:Y:S04]  /*0280*/  STS.U8 [R10+UR4+-0x1], R7 ;  /* 0xffffff070a007988 */ /* 0x000fe80008000004 */
[----:B------:R-:W-:Y:S04]  /*0290*/  @!P1 STG.E.U8 desc[UR10][R2.64], RZ ;  /* 0x000000ff02009986 */ /* 0x000fe8000c10110a */
[----:B------:R-:W-:Y:S04]  /*02a0*/  @!P1 STG.E.U8 desc[UR10][R2.64+0x1], RZ ;  /* 0x000001ff02009986 */ /* 0x000fe8000c10110a */
[----:B------:R-:W-:Y:S01]  /*02b0*/  @!P1 STG.E.U8 desc[UR10][R2.64+0x2], RZ ;  /* 0x000002ff02009986 */ /* 0x000fe2000c10110a */
[----:B------:R-:W-:Y:S06]  /*02c0*/  BAR.SYNC.DEFER_BLOCKING 0x0 ;  /* 0x0000000000007b1d */ /* 0x000fec0000010000 */
[----:B------:R-:W0:Y:S02]  /*02d0*/  LDS.U8 R6, [R0+UR7] ;  /* 0x0000000700067984 */ /* 0x000e240008000000 */
[----:B0-----:R-:W-:-:S13]  /*02e0*/  ISETP.NE.AND P0, PT, R6, RZ, PT ;  /* 0x000000ff0600720c */ /* 0x001fda0003f05270 */
[----:B------:R-:W-:Y:S05]  /*02f0*/  @P0 BRA `(.L_x_38) ;  /* 0x0000000000880947 */ /* 0x000fea0003800000 */
[----:B------:R-:W0:Y:S01]  /*0300*/  LDCU.64 UR8, c[0x0][0x380] ;  /* 0x00007000ff0877ac */ /* 0x000e220008000a00 */
[----:B------:R-:W-:-:S05]  /*0310*/  IMAD R7, R9, -0x3, R8 ;  /* 0xfffffffd09077824 */ /* 0x000fca00078e0208 */
[----:B------:R-:W-:-:S04]  /*0320*/  IADD3 R6, P1, PT, R7, UR12, RZ ;  /* 0x0000000c07067c10 */ /* 0x000fc8000ff3e0ff */
[----:B------:R-:W-:Y:S02]  /*0330*/  LEA.HI.X.SX32 R7, R7, UR13, 0x1, P1 ;  /* 0x0000000d07077c11 */ /* 0x000fe400088f0eff */
[----:B0-----:R-:W-:-:S04]  /*0340*/  IADD3 R16, P0, PT, R8, UR8, RZ ;  /* 0x0000000808107c10 */ /* 0x001fc8000ff1e0ff */
[----:B------:R-:W-:-:S09]  /*0350*/  IADD3.X R17, PT, PT, R14, UR9, RZ, P0, !PT ;  /* 0x000000090e117c10 */ /* 0x000fd200087fe4ff */
.L_x_41:
[----:B------:R-:W2:Y:S02]  /*0360*/  LDG.E.U8 R10, desc[UR10][R16.64] ;  /* 0x0000000a100a7981 */ /* 0x000ea4000c1e1100 */
[----:B--2---:R-:W-:-:S13]  /*0370*/  ISETP.NE.AND P0, PT, R10, RZ, PT ;  /* 0x000000ff0a00720c */ /* 0x004fda0003f05270 */
[----:B0-----:R-:W-:Y:S05]  /*0380*/  @!P0 BRA `(.L_x_39) ;  /* 0x00000000003c8947 */ /* 0x001fea0003800000 */
[----:B------:R-:W0:Y:S02]  /*0390*/  LDS.U8 R10, [R0+UR7+-0x1] ;  /* 0xffffff07000a7984 */ /* 0x000e240008000000 */
[----:B0-----:R-:W-:-:S13]  /*03a0*/  ISETP.NE.AND P0, PT, R10, 0x1, PT ;  /* 0x000000010a00780c */ /* 0x001fda0003f05270 */
[----:B------:R-:W-:Y:S05]  /*03b0*/  @P0 BRA `(.L_x_40) ;  /* 0x0000000000440947 */ /* 0x000fea0003800000 */
[----:B------:R-:W2:Y:S02]  /*03c0*/  LDG.E.U8 R10, desc[UR10][R6.64] ;  /* 0x0000000a060a7981 */ /* 0x000ea4000c1e1100 */
[----:B--2---:R-:W-:-:S05]  /*03d0*/  VIADD R11, R10, 0x1 ;  /* 0x000000010a0b7836 */ /* 0x004fca0000000000 */
[----:B------:R0:W-:Y:S04]  /*03e0*/  STG.E.U8 desc[UR10][R4.64], R11 ;  /* 0x0000000b04007986 */ /* 0x0001e8000c10110a */
[----:B------:R-:W2:Y:S02]  /*03f0*/  LDG.E.U8 R10, desc[UR10][R6.64+0x1] ;  /* 0x0000010a060a7981 */ /* 0x000ea4000c1e1100 */
[----:B--2---:R-:W-:-:S05]  /*0400*/  VIADD R13, R10, 0x1 ;  /* 0x000000010a0d7836 */ /* 0x004fca0000000000 */
[----:B------:R0:W-:Y:S04]  /*0410*/  STG.E.U8 desc[UR10][R4.64+0x1], R13 ;  /* 0x0000010d04007986 */ /* 0x0001e8000c10110a */
[----:B------:R-:W2:Y:S01]  /*0420*/  LDG.E.U8 R10, desc[UR10][R6.64+0x2] ;  /* 0x0000020a060a7981 */ /* 0x000ea2000c1e1100 */
[----:B------:R-:W-:-:S05]  /*0430*/  IMAD.MOV.U32 R12, RZ, RZ, 0x1 ;  /* 0x00000001ff0c7424 */ /* 0x000fca00078e00ff */
[----:B------:R0:W-:Y:S01]  /*0440*/  STS.U8 [R0+UR7], R12 ;  /* 0x0000000c00007988 */ /* 0x0001e20008000007 */
[----:B--2---:R-:W-:-:S05]  /*0450*/  VIADD R15, R10, 0x1 ;  /* 0x000000010a0f7836 */ /* 0x004fca0000000000 */
[----:B------:R0:W-:Y:S01]  /*0460*/  STG.E.U8 desc[UR10][R4.64+0x2], R15 ;  /* 0x0000020f04007986 */ /* 0x0001e2000c10110a */
[----:B------:R-:W-:Y:S05]  /*0470*/  BRA `(.L_x_40) ;  /* 0x0000000000147947 */ /* 0x000fea0003800000 */
.L_x_39:
[----:B------:R-:W-:Y:S01]  /*0480*/  IMAD.MOV.U32 R10, RZ, RZ, 0x1 ;  /* 0x00000001ff0a7424 */ /* 0x000fe200078e00ff */
[----:B------:R1:W-:Y:S04]  /*0490*/  STG.E.U8 desc[UR10][R4.64], RZ ;  /* 0x000000ff04007986 */ /* 0x0003e8000c10110a */
[----:B------:R1:W-:Y:S04]  /*04a0*/  STG.E.U8 desc[UR10][R4.64+0x1], RZ ;  /* 0x000001ff04007986 */ /* 0x0003e8000c10110a */
[----:B------:R1:W-:Y:S04]  /*04b0*/  STS.U8 [R0+UR7], R10 ;  /* 0x0000000a00007988 */ /* 0x0003e80008000007 */
[----:B------:R1:W-:Y:S02]  /*04c0*/  STG.E.U8 desc[UR10][R4.64+0x2], RZ ;  /* 0x000002ff04007986 */ /* 0x0003e4000c10110a */
.L_x_40:
[----:B------:R-:W-:Y:S05]  /*04d0*/  WARPSYNC.ALL ;  /* 0x0000000000007948 */ /* 0x000fea0003800000 */
[----:B------:R-:W-:Y:S06]  /*04e0*/  BAR.SYNC.DEFER_BLOCKING 0x0 ;  /* 0x0000000000007b1d */ /* 0x000fec0000010000 */
[----:B-1----:R-:W1:Y:S02]  /*04f0*/  LDS.U8 R10, [R0+UR7] ;  /* 0x00000007000a7984 */ /* 0x002e640008000000 */
[----:B-1----:R-:W-:-:S13]  /*0500*/  ISETP.NE.AND P0, PT, R10, RZ, PT ;  /* 0x000000ff0a00720c */ /* 0x002fda0003f05270 */
[----:B------:R-:W-:Y:S05]  /*0510*/  @!P0 BRA `(.L_x_41) ;  /* 0xfffffffc00908947 */ /* 0x000fea000383ffff */
.L_x_38:
[----:B0-----:R-:W0:Y:S02]  /*0520*/  LDS.U8 R4, [R0+UR5] ;  /* 0x0000000500047984 */ /* 0x001e240008000000 */
[----:B0-----:R-:W-:-:S13]  /*0530*/  ISETP.NE.AND P0, PT, R4, RZ, PT ;  /* 0x000000ff0400720c */ /* 0x001fda0003f05270 */
[----:B------:R-:W-:Y:S05]  /*0540*/  @P0 EXIT ;  /* 0x000000000000094d */ /* 0x000fea0003800000 */
[----:B------:R-:W0:Y:S01]  /*0550*/  LDCU.64 UR8, c[0x0][0x380] ;  /* 0x00007000ff0877ac */ /* 0x000e220008000a00 */
[----:B------:R-:W-:-:S05]  /*0560*/  IMAD R9, R9, 0x3, RZ ;  /* 0x0000000309097824 */ /* 0x000fca00078e02ff */
[----:B------:R-:W-:-:S04]  /*0570*/  IADD3 R6, P0, PT, R9, R2, RZ ;  /* 0x0000000209067210 */ /* 0x000fc80007f1e0ff */
[----:B------:R-:W-:Y:S02]  /*0580*/  LEA.HI.X.SX32 R7, R9, R3, 0x1, P0 ;  /* 0x0000000309077211 */ /* 0x000fe400000f0eff */
[----:B0-----:R-:W-:-:S04]  /*0590*/  IADD3 R4, P1, PT, R8, UR8, RZ ;  /* 0x0000000808047c10 */ /* 0x001fc8000ff3e0ff */
[----:B------:R-:W-:-:S09]  /*05a0*/  IADD3.X R5, PT, PT, R14, UR9, RZ, P1, !PT ;  /* 0x000000090e057c10 */ /* 0x000fd20008ffe4ff */
.L_x_44:
[----:B------:R-:W2:Y:S02]  /*05b0*/  LDG.E.U8 R8, desc[UR10][R4.64] ;  /* 0x0000000a04087981 */ /* 0x000ea4000c1e1100 */
[----:B--2---:R-:W-:-:S13]  /*05c0*/  ISETP.NE.AND P0, PT, R8, RZ, PT ;  /* 0x000000ff0800720c */ /* 0x004fda0003f05270 */
[----:B0-----:R-:W-:Y:S05]  /*05d0*/  @!P0 BRA `(.L_x_42) ;  /* 0x00000000003c8947 */ /* 0x001fea0003800000 */
[----:B------:R-:W0:Y:S02]  /*05e0*/  LDS.U8 R8, [R0+UR5+0x1] ;  /* 0x0000010500087984 */ /* 0x000e240008000000 */
        /* <DEDUP_REMOVED lines=14> */
.L_x_42:
[----:B------:R-:W-:Y:S01]  /*06d0*/  IMAD.MOV.U32 R8, RZ, RZ, 0x1 ;  /* 0x00000001ff087424 */ /* 0x000fe200078e00ff */
[----:B------:R1:W-:Y:S04]  /*06e0*/  STG.E.U8 desc[UR10][R2.64], RZ ;  /* 0x000000ff02007986 */ /* 0x0003e8000c10110a */
[----:B------:R1:W-:Y:S04]  /*06f0*/  STG.E.U8 desc[UR10][R2.64+0x1], RZ ;  /* 0x000001ff02007986 */ /* 0x0003e8000c10110a */
[----:B------:R1:W-:Y:S04]  /*0700*/  STS.U8 [R0+UR5], R8 ;  /* 0x0000000800007988 */ /* 0x0003e80008000005 */
[----:B------:R1:W-:Y:S02]  /*0710*/  STG.E.U8 desc[UR10][R2.64+0x2], RZ ;  /* 0x000002ff02007986 */ /* 0x0003e4000c10110a */
.L_x_43:
[----:B------:R-:W-:Y:S05]  /*0720*/  WARPSYNC.ALL ;  /* 0x0000000000007948 */ /* 0x000fea0003800000 */
[----:B------:R-:W-:Y:S06]  /*0730*/  BAR.SYNC.DEFER_BLOCKING 0x0 ;  /* 0x0000000000007b1d */ /* 0x000fec0000010000 */
[----:B-1----:R-:W1:Y:S02]  /*0740*/  LDS.U8 R8, [R0+UR5] ;  /* 0x0000000500087984 */ /* 0x002e640008000000 */
[----:B-1----:R-:W-:-:S13]  /*0750*/  ISETP.NE.AND P0, PT, R8, RZ, PT ;  /* 0x000000ff0800720c */ /* 0x002fda0003f05270 */
[----:B------:R-:W-:Y:S05]  /*0760*/  @!P0 BRA `(.L_x_44) ;  /* 0xfffffffc00908947 */ /* 0x000fea000383ffff */
[----:B------:R-:W-:Y:S05]  /*0770*/  EXIT ;  /* 0x000000000000794d */ /* 0x000fea0003800000 */
.L_x_45:
        /* <DEDUP_REMOVED lines=16> */
.L_x_160:


//--------------------- .text._Z18BlendingHorizontalPhS_PfS_ --------------------------
	.section	.text._Z18BlendingHorizontalPhS_PfS_,"ax",@progbits
	.align	128
        .global         _Z18BlendingHorizontalPhS_PfS_
        .type           _Z18BlendingHorizontalPhS_PfS_,@function
        .size           _Z18BlendingHorizontalPhS_PfS_,(.L_x_161 - _Z18BlendingHorizontalPhS_PfS_)
        .other          _Z18BlendingHorizontalPhS_PfS_,@"STO_CUDA_ENTRY STV_DEFAULT"
_Z18BlendingHorizontalPhS_PfS_:
.text._Z18BlendingHorizontalPhS_PfS_:
        /* <DEDUP_REMOVED lines=43> */
[----:B0-----:R-:W-:Y:S01]  /*02b0*/  IMAD R13, R7, -0x3, R10 ;  /* 0xfffffffd070d7824 */ /* 0x001fe200078e020a */
[----:B------:R-:W0:Y:S04]  /*02c0*/  LDC.64 R18, c[0x0][0x390] ;  /* 0x0000e400ff127b82 */ /* 0x000e280000000a00 */
[----:B------:R-:W-:Y:S02]  /*02d0*/  SHF.R.S32.HI R20, RZ, 0x1f, R13 ;  /* 0x0000001fff147819 */ /* 0x000fe4000001140d */
[----:B------:R-:W-:-:S04]  /*02e0*/  IADD3 R14, P0, PT, R13, UR6, RZ ;  /* 0x000000060d0e7c10 */ /* 0x000fc8000ff1e0ff */
[----:B------:R-:W-:-:S05]  /*02f0*/  IADD3.X R15, PT, PT, R20, UR7, RZ, P0, !PT ;  /* 0x00000007140f7c10 */ /* 0x000fca00087fe4ff */
[----:B------:R-:W2:Y:S01]  /*0300*/  LDG.E.U8 R14, desc[UR4][R14.64] ;  /* 0x000000040e0e7981 */ /* 0x000ea2000c1e1100 */
[----:B------:R-:W1:Y:S01]  /*0310*/  LDC.64 R8, c[0x0][0x388] ;  /* 0x0000e200ff087b82 */ /* 0x000e620000000a00 */
[----:B------:R-:W-:Y:S02]  /*0320*/  IMAD.IADD R11, R0, 0x1, -R7 ;  /* 0x00000001000b7824 */ /* 0x000fe400078e0a07 */
[C---:B------:R-:W-:Y:S02]  /*0330*/  IMAD.IADD R17, R7.reuse, 0x1, R0 ;  /* 0x0000000107117824 */ /* 0x040fe400078e0200 */
[----:B------:R-:W-:Y:S02]  /*0340*/  IMAD R12, R7, 0x6, R13 ;  /* 0x00000006070c7824 */ /* 0x000fe400078e020d */
[----:B0-----:R-:W-:Y:S01]  /*0350*/  IMAD.WIDE R10, R11, 0x4, R18 ;  /* 0x000000040b0a7825 */ /* 0x001fe200078e0212 */
[----:B------:R-:W-:Y:S02]  /*0360*/  BSSY.RECONVERGENT B0, `(.L_x_46) ;  /* 0x0000042000007945 */ /* 0x000fe40003800200 */
[----:B------:R-:W-:Y:S01]  /*0370*/  SHF.R.S32.HI R0, RZ, 0x1f, R12 ;  /* 0x0000001fff007819 */ /* 0x000fe2000001140c */
[----:B------:R-:W-:Y:S01]  /*0380*/  IMAD.WIDE R18, R17, 0x4, R18 ;  /* 0x0000000411127825 */ /* 0x000fe200078e0212 */
[----:B------:R-:W-:-:S03]  /*0390*/  IADD3 R6, P1, PT, R12, UR6, RZ ;  /* 0x000000060c067c10 */ /* 0x000fc6000ff3e0ff */
[----:B------:R-:W-:Y:S01]  /*03a0*/  IMAD.WIDE R22, R7, 0x4, R10 ;  /* 0x0000000407167825 */ /* 0x000fe200078e020a */
[----:B------:R-:W-:-:S04]  /*03b0*/  IADD3.X R7, PT, PT, R0, UR7, RZ, P1, !PT ;  /* 0x0000000700077c10 */ /* 0x000fc80008ffe4ff */
[----:B------:R0:W5:Y:S04]  /*03c0*/  LDG.E R15, desc[UR4][R22.64] ;  /* 0x00000004160f7981 */ /* 0x000168000c1e1900 */
[----:B-1----:R0:W5:Y:S01]  /*03d0*/  LDG.E.U8 R16, desc[UR4][R8.64] ;  /* 0x0000000408107981 */ /* 0x002162000c1e1100 */
[----:B--2---:R-:W-:-:S03]  /*03e0*/  ISETP.NE.AND P0, PT, R14, RZ, PT ;  /* 0x000000ff0e00720c */ /* 0x004fc60003f05270 */
[----:B------:R0:W5:Y:S10]  /*03f0*/  LDG.E R14, desc[UR4][R18.64] ;  /* 0x00000004120e7981 */ /* 0x000174000c1e1900 */
[----:B0-----:R-:W-:Y:S05]  /*0400*/  @P0 BRA `(.L_x_47) ;  /* 0x0000000000dc0947 */ /* 0x001fea0003800000 */
[----:B------:R-:W-:Y:S01]  /*0410*/  IADD3 R8, P0, PT, R13, UR8, RZ ;  /* 0x000000080d087c10 */ /* 0x000fe2000ff1e0ff */
[----:B------:R-:W2:Y:S03]  /*0420*/  LDG.E R10, desc[UR4][R10.64] ;  /* 0x000000040a0a7981 */ /* 0x000ea6000c1e1900 */
[----:B------:R-:W-:Y:S01]  /*0430*/  IADD3.X R9, PT, PT, R20, UR9, RZ, P0, !PT ;  /* 0x0000000914097c10 */ /* 0x000fe200087fe4ff */
[----:B------:R-:W3:Y:S04]  /*0440*/  LDG.E.U8 R18, desc[UR4][R2.64] ;  /* 0x0000000402127981 */ /* 0x000ee8000c1e1100 */
[----:B------:R-:W4:Y:S01]  /*0450*/  LDG.E.U8 R17, desc[UR4][R8.64] ;  /* 0x0000000408117981 */ /* 0x000f22000c1e1100 */
[----:B---3--:R-:W-:-:S02]  /*0460*/  I2FP.F32.U32 R19, R18 ;  /* 0x0000001200137245 */ /* 0x008fc40000201000 */
[----:B----4-:R-:W-:Y:S01]  /*0470*/  I2FP.F32.U32 R22, R17 ;  /* 0x0000001100167245 */ /* 0x010fe20000201000 */
[----:B--2---:R-:W-:-:S04]  /*0480*/  FADD R17, -R10, 1 ;  /* 0x3f8000000a117421 */ /* 0x004fc80000000100 */
        /* <DEDUP_REMOVED lines=21> */
[----:B------:R-:W3:Y:S01]  /*05e0*/  LDG.E.U8 R10, desc[UR4][R8.64] ;  /* 0x00000004080a7981 */ /* 0x000ee2000c1e1100 */
[----:B--2---:R-:W-:Y:S01]  /*05f0*/  I2FP.F32.U32 R18, R17 ;  /* 0x0000001100127245 */ /* 0x004fe20000201000 */
[----:B-----5:R-:W-:Y:S01]  /*0600*/  FADD R17, -R15, 1 ;  /* 0x3f8000000f117421 */ /* 0x020fe20000000100 */
[----:B---3--:R-:W-:-:S03]  /*0610*/  I2FP.F32.U32 R10, R10 ;  /* 0x0000000a000a7245 */ /* 0x008fc60000201000 */
[----:B------:R-:W-:-:S04]  /*0620*/  FMUL R18, R18, R17 ;  /* 0x0000001112127220 */ /* 0x000fc80000400000 */
[----:B------:R-:W-:-:S04]  /*0630*/  FFMA R18, R15, R10, R18 ;  /* 0x0000000a0f127223 */ /* 0x000fc80000000012 */
[----:B------:R-:W2:Y:S01]  /*0640*/  F2I.U32.TRUNC.NTZ R21, R18 ;  /* 0x0000001200157305 */ /* 0x000ea2000020f000 */
[----:B------:R-:W-:-:S04]  /*0650*/  IADD3 R10, P0, PT, R13, UR10, RZ ;  /* 0x0000000a0d0a7c10 */ /* 0x000fc8000ff1e0ff */
[----:B-1----:R-:W-:-:S05]  /*0660*/  IADD3.X R11, PT, PT, R20, UR11, RZ, P0, !PT ;  /* 0x0000000b140b7c10 */ /* 0x002fca00087fe4ff */
[----:B--2---:R1:W-:Y:S04]  /*0670*/  STG.E.U8 desc[UR4][R10.64], R21 ;  /* 0x000000150a007986 */ /* 0x0043e8000c101104 */
[----:B0-----:R-:W2:Y:S04]  /*0680*/  LDG.E.U8 R19, desc[UR4][R2.64+0x1] ;  /* 0x0000010402137981 */ /* 0x001ea8000c1e1100 */
[----:B------:R-:W3:Y:S01]  /*0690*/  LDG.E.U8 R13, desc[UR4][R8.64+0x1] ;  /* 0x00000104080d7981 */ /* 0x000ee2000c1e1100 */
[----:B--2---:R-:W-:Y:S02]  /*06a0*/  I2FP.F32.U32 R22, R19 ;  /* 0x0000001300167245 */ /* 0x004fe40000201000 */
[----:B---3--:R-:W-:-:S03]  /*06b0*/  I2FP.F32.U32 R20, R13 ;  /* 0x0000000d00147245 */ /* 0x008fc60000201000 */
[----:B------:R-:W-:-:S04]  /*06c0*/  FMUL R22, R17, R22 ;  /* 0x0000001611167220 */ /* 0x000fc80000400000 */
[----:B------:R-:W-:-:S04]  /*06d0*/  FFMA R20, R15, R20, R22 ;  /* 0x000000140f147223 */ /* 0x000fc80000000016 */
[----:B------:R-:W0:Y:S02]  /*06e0*/  F2I.U32.TRUNC.NTZ R13, R20 ;  /* 0x00000014000d7305 */ /* 0x000e24000020f000 */
[----:B0-----:R1:W-:Y:S04]  /*06f0*/  STG.E.U8 desc[UR4][R10.64+0x1], R13 ;  /* 0x0000010d0a007986 */ /* 0x0013e8000c101104 */
[----:B------:R-:W2:Y:S04]  /*0700*/  LDG.E.U8 R19, desc[UR4][R2.64+0x2] ;  /* 0x0000020402137981 */ /* 0x000ea8000c1e1100 */
[----:B------:R-:W3:Y:S01]  /*0710*/  LDG.E.U8 R18, desc[UR4][R8.64+0x2] ;  /* 0x0000020408127981 */ /* 0x000ee2000c1e1100 */
[----:B--2---:R-:W-:-:S02]  /*0720*/  I2FP.F32.U32 R22, R19 ;  /* 0x0000001300167245 */ /* 0x004fc40000201000 */
[----:B---3--:R-:W-:-:S03]  /*0730*/  I2FP.F32.U32 R18, R18 ;  /* 0x0000001200127245 */ /* 0x008fc60000201000 */
[----:B------:R-:W-:-:S04]  /*0740*/  FMUL R22, R17, R22 ;  /* 0x0000001611167220 */ /* 0x000fc80000400000 */
[----:B------:R-:W-:-:S04]  /*0750*/  FFMA R18, R15, R18, R22 ;  /* 0x000000120f127223 */ /* 0x000fc80000000016 */
[----:B------:R-:W0:Y:S02]  /*0760*/  F2I.U32.TRUNC.NTZ R17, R18 ;  /* 0x0000001200117305 */ /* 0x000e24000020f000 */
[----:B0-----:R1:W-:Y:S02]  /*0770*/  STG.E.U8 desc[UR4][R10.64+0x2], R17 ;  /* 0x000002110a007986 */ /* 0x0013e4000c101104 */
.L_x_47:
[----:B------:R-:W-:Y:S05]  /*0780*/  BSYNC.RECONVERGENT B0 ;  /* 0x0000000000007941 */ /* 0x000fea0003800200 */
.L_x_46:
[----:B------:R-:W2:Y:S01]  /*0790*/  LDG.E.U8 R6, desc[UR4][R6.64] ;  /* 0x0000000406067981 */ /* 0x000ea2000c1e1100 */
[----:B------:R-:W-:Y:S01]  /*07a0*/  BSSY.RECONVERGENT B0, `(.L_x_48) ;  /* 0x000003a000007945 */ /* 0x000fe20003800200 */
[----:B-----5:R-:W-:Y:S02]  /*07b0*/  ISETP.NE.AND P0, PT, R16, RZ, PT ;  /* 0x000000ff1000720c */ /* 0x020fe40003f05270 */
[----:B--2---:R-:W-:-:S13]  /*07c0*/  ISETP.NE.AND P1, PT, R6, RZ, PT ;  /* 0x000000ff0600720c */ /* 0x004fda0003f25270 */
[----:B------:R-:W-:Y:S05]  /*07d0*/  @P1 BRA `(.L_x_49) ;  /* 0x0000000000d81947 */ /* 0x000fea0003800000 */
[----:B------:R-:W-:Y:S01]  /*07e0*/  IADD3 R6, P1, PT, R12, UR8, RZ ;  /* 0x000000080c067c10 */ /* 0x000fe2000ff3e0ff */
[----:B------:R-:W2:Y:S03]  /*07f0*/  LDG.E.U8 R8, desc[UR4][R2.64] ;  /* 0x0000000402087981 */ /* 0x000ea6000c1e1100 */
[----:B------:R-:W-:-:S05]  /*0800*/  IADD3.X R7, PT, PT, R0, UR9, RZ, P1, !PT ;  /* 0x0000000900077c10 */ /* 0x000fca0008ffe4ff */
[----:B------:R-:W3:Y:S01]  /*0810*/  LDG.E.U8 R9, desc[UR4][R6.64] ;  /* 0x0000000406097981 */ /* 0x000ee2000c1e1100 */
[----:B-1----:R-:W-:Y:S01]  /*0820*/  FADD R11, -R14, 1 ;  /* 0x3f8000000e0b7421 */ /* 0x002fe20000000100 */
[----:B---3--:R-:W-:Y:S02]  /*0830*/  I2FP.F32.U32 R10, R9 ;  /* 0x00000009000a7245 */ /* 0x008fe40000201000 */
[----:B--2---:R-:W-:-:S03]  /*0840*/  I2FP.F32.U32 R9, R8 ;  /* 0x0000000800097245 */ /* 0x004fc60000201000 */
        /* <DEDUP_REMOVED lines=22> */
[----:B------:R-:W-:Y:S01]  /*09b0*/  FADD R17, -R15, 1 ;  /* 0x3f8000000f117421 */ /* 0x000fe20000000100 */
[----:B------:R-:W-:-:S04]  /*09c0*/  IADD3 R12, P1, PT, R12, UR10, RZ ;  /* 0x0000000a0c0c7c10 */ /* 0x000fc8000ff3e0ff */
[----:B-1----:R-:W-:Y:S02]  /*09d0*/  IADD3.X R13, PT, PT, R0, UR11, RZ, P1, !PT ;  /* 0x0000000b000d7c10 */ /* 0x002fe40008ffe4ff */
        /* <DEDUP_REMOVED lines=20> */
[----:B-1----:R-:W1:Y:S02]  /*0b20*/  F2I.U32.TRUNC.NTZ R11, R8 ;  /* 0x00000008000b7305 */ /* 0x002e64000020f000 */
[----:B-1----:R0:W-:Y:S02]  /*0b30*/  STG.E.U8 desc[UR4][R12.64+0x2], R11 ;  /* 0x0000020b0c007986 */ /* 0x0021e4000c101104 */
.L_x_49:
[----:B------:R-:W-:Y:S05]  /*0b40*/  BSYNC.RECONVERGENT B0 ;  /* 0x0000000000007941 */ /* 0x000fea0003800200 */
.L_x_48:
[----:B------:R-:W-:Y:S05]  /*0b50*/  @P0 EXIT ;  /* 0x000000000000094d */ /* 0x000fea0003800000 */
[----:B------:R-:W2:Y:S04]  /*0b60*/  LDG.E.U8 R6, desc[UR4][R2.64] ;  /* 0x0000000402067981 */ /* 0x000ea8000c1e1100 */
[----:B------:R-:W3:Y:S01]  /*0b70*/  LDG.E.U8 R0, desc[UR4][R2.64+0x3] ;  /* 0x0000030402007981 */ /* 0x000ee2000c1e1100 */
[----:B01----:R-:W-:Y:S01]  /*0b80*/  FADD R11, -R15, 1 ;  /* 0x3f8000000f0b7421 */ /* 0x003fe20000000100 */
        /* <DEDUP_REMOVED lines=12> */
[----:B------:R-:W1:Y:S02]  /*0c50*/  F2I.U32.TRUNC.NTZ R9, R6 ;  /* 0x0000000600097305 */ /* 0x000e64000020f000 */
[----:B-1----:R-:W-:Y:S04]  /*0c60*/  STG.E.U8 desc[UR4][R4.64+0x4], R9 ;  /* 0x0000040904007986 */ /* 0x002fe8000c101104 */
[----:B------:R-:W2:Y:S04]  /*0c70*/  LDG.E.U8 R8, desc[UR4][R2.64+0x2] ;  /* 0x0000020402087981 */ /* 0x000ea8000c1e1100 */
[----:B------:R-:W3:Y:S01]  /*0c80*/  LDG.E.U8 R0, desc[UR4][R2.64+0x5] ;  /* 0x0000050402007981 */ /* 0x000ee2000c1e1100 */
[----:B--2---:R-:W-:-:S02]  /*0c90*/  I2FP.F32.U32 R8, R8 ;  /* 0x0000000800087245 */ /* 0x004fc40000201000 */
[----:B---3--:R-:W-:-:S03]  /*0ca0*/  I2FP.F32.U32 R0, R0 ;  /* 0x0000000000007245 */ /* 0x008fc60000201000 */
[----:B------:R-:W-:-:S04]  /*0cb0*/  FMUL R8, R11, R8 ;  /* 0x000000080b087220 */ /* 0x000fc80000400000 */
[----:B------:R-:W-:-:S04]  /*0cc0*/  FFMA R0, R15, R0, R8 ;  /* 0x000000000f007223 */ /* 0x000fc80000000008 */
[----:B0-----:R-:W0:Y:S02]  /*0cd0*/  F2I.U32.TRUNC.NTZ R7, R0 ;  /* 0x0000000000077305 */ /* 0x001e24000020f000 */
[----:B0-----:R-:W-:Y:S01]  /*0ce0*/  STG.E.U8 desc[UR4][R4.64+0x5], R7 ;  /* 0x0000050704007986 */ /* 0x001fe2000c101104 */
[----:B------:R-:W-:Y:S05]  /*0cf0*/  EXIT ;  /* 0x000000000000794d */ /* 0x000fea0003800000 */
.L_x_50:
        /* <DEDUP_REMOVED lines=16> */
.L_x_161:


//--------------------- .text._Z23ComputeWeightHorizontalPhPf --------------------------
	.section	.text._Z23ComputeWeightHorizontalPhPf,"ax",@progbits
	.align	128
        .global         _Z23ComputeWeightHorizontalPhPf
        .type           _Z23ComputeWeightHorizontalPhPf,@function
        .size           _Z23ComputeWeightHorizontalPhPf,(.L_x_152 - _Z23ComputeWeightHorizontalPhPf)
        .other          _Z23ComputeWeightHorizontalPhPf,@"STO_CUDA_ENTRY STV_DEFAULT"
_Z23ComputeWeightHorizontalPhPf:
.text._Z23ComputeWeightHorizontalPhPf:
        /* <DEDUP_REMOVED lines=9> */
[----:B0-----:R-:W-:-:S02]  /*0090*/  IMAD R3, R2, UR5, R3 ;  /* 0x0000000502037c24 */ /* 0x001fc4000f8e0203 */
[C---:B-1----:R-:W-:Y:S02]  /*00a0*/  IMAD R2, R5.reuse, UR6, RZ ;  /* 0x0000000605027c24 */ /* 0x042fe4000f8e02ff */
[----:B---3--:R-:W-:Y:S01]  /*00b0*/  IMAD R0, R5, UR4, R0 ;  /* 0x0000000405007c24 */ /* 0x008fe2000f8e0200 */
[----:B------:R-:W0:Y:S03]  /*00c0*/  LDCU.64 UR4, c[0x0][0x358] ;  /* 0x00006b00ff0477ac */ /* 0x000e260008000a00 */
[----:B------:R-:W-:-:S04]  /*00d0*/  IMAD R0, R3, R2, R0 ;  /* 0x0000000203007224 */ /* 0x000fc800078e0200 */
[----:B------:R-:W-:-:S05]  /*00e0*/  IMAD R4, R0, 0x3, RZ ;  /* 0x0000000300047824 */ /* 0x000fca00078e02ff */
[----:B--2---:R-:W-:-:S04]  /*00f0*/  IADD3 R2, P0, PT, R4, UR8, RZ ;  /* 0x0000000804027c10 */ /* 0x004fc8000ff1e0ff */
[----:B------:R-:W-:-:S05]  /*0100*/  LEA.HI.X.SX32 R3, R4, UR9, 0x1, P0 ;  /* 0x0000000904037c11 */ /* 0x000fca00080f0eff */
[----:B0-----:R-:W2:Y:S02]  /*0110*/  LDG.E.U8 R2, desc[UR4][R2.64] ;  /* 0x0000000402027981 */ /* 0x001ea4000c1e1100 */
[----:B--2---:R-:W-:-:S13]  /*0120*/  ISETP.NE.AND P0, PT, R2, RZ, PT ;  /* 0x000000ff0200720c */ /* 0x004fda0003f05270 */
[----:B------:R-:W-:Y:S05]  /*0130*/  @!P0 BRA `(.L_x_51) ;  /* 0x0000000000a88947 */ /* 0x000fea0003800000 */
[----:B------:R-:W0:Y:S01]  /*0140*/  LDC.64 R2, c[0x0][0x380] ;  /* 0x0000e000ff027b82 */ /* 0x000e220000000a00 */
[----:B------:R-:W-:Y:S01]  /*0150*/  BSSY.RECONVERGENT B0, `(.L_x_52) ;  /* 0x000000a000007945 */ /* 0x000fe20003800200 */
[----:B------:R-:W-:Y:S02]  /*0160*/  IMAD.MOV.U32 R6, RZ, RZ, R4 ;  /* 0x000000ffff067224 */ /* 0x000fe400078e0004 */
[----:B------:R-:W-:-:S07]  /*0170*/  IMAD.MOV.U32 R7, RZ, RZ, RZ ;  /* 0x000000ffff077224 */ /* 0x000fce00078e00ff */
.L_x_53:
[----:B0-----:R-:W-:-:S04]  /*0180*/  IADD3 R4, P0, PT, R6, R2, RZ ;  /* 0x0000000206047210 */ /* 0x001fc80007f1e0ff */
[----:B------:R-:W-:-:S05]  /*0190*/  LEA.HI.X.SX32 R5, R6, R3, 0x1, P0 ;  /* 0x0000000306057211 */ /* 0x000fca00000f0eff */
[----:B------:R-:W2:Y:S01]  /*01a0*/  LDG.E.U8 R4, desc[UR4][R4.64+-0x1] ;  /* 0xffffff0404047981 */ /* 0x000ea2000c1e1100 */
[----:B------:R-:W-:Y:S02]  /*01b0*/  VIADD R6, R6, 0xffffffff ;  /* 0xffffffff06067836 */ /* 0x000fe40000000000 */
[----:B------:R-:W-:Y:S01]  /*01c0*/  VIADD R7, R7, 0x1 ;  /* 0x0000000107077836 */ /* 0x000fe20000000000 */
[----:B--2---:R-:W-:-:S13]  /*01d0*/  ISETP.NE.AND P0, PT, R4, RZ, PT ;  /* 0x000000ff0400720c */ /* 0x004fda0003f05270 */
[----:B------:R-:W-:Y:S05]  /*01e0*/  @P0 BRA `(.L_x_53) ;  /* 0xfffffffc00e40947 */ /* 0x000fea000383ffff */
[----:B------:R-:W-:Y:S05]  /*01f0*/  BSYNC.RECONVERGENT B0 ;  /* 0x0000000000007941 */ /* 0x000fea0003800200 */
.L_x_52:
[----:B------:R-:W0:Y:S02]  /*0200*/  LDC.64 R4, c[0x0][0x380] ;  /* 0x0000e000ff047b82 */ /* 0x000e240000000a00 */
[----:B0-----:R-:W2:Y:S01]  /*0210*/  LDG.E.U8 R4, desc[UR4][R4.64] ;  /* 0x0000000404047981 */ /* 0x001ea2000c1e1100 */
[----:B------:R-:W-:Y:S01]  /*0220*/  IMAD.MOV.U32 R6, RZ, RZ, RZ ;  /* 0x000000ffff067224 */ /* 0x000fe200078e00ff */
[----:B--2---:R-:W-:-:S13]  /*0230*/  ISETP.NE.AND P0, PT, R4, RZ, PT ;  /* 0x000000ff0400720c */ /* 0x004fda0003f05270 */
[----:B------:R-:W-:Y:S05]  /*0240*/  @!P0 BRA `(.L_x_54) ;  /* 0x0000000000208947 */ /* 0x000fea0003800000 */
[----:B------:R-:W-:-:S07]  /*0250*/  IMAD.MOV.U32 R9, RZ, RZ, RZ ;  /* 0x000000ffff097224 */ /* 0x000fce00078e00ff */
.L_x_55:
[----:B------:R-:W-:-:S05]  /*0260*/  IADD3 R4, P0, PT, R9, R2, RZ ;  /* 0x0000000209047210 */ /* 0x000fca0007f1e0ff */
[----:B------:R-:W-:-:S05]  /*0270*/  IMAD.X R5, RZ, RZ, R3, P0 ;  /* 0x000000ffff057224 */ /* 0x000fca00000e0603 */
[----:B------:R-:W2:Y:S01]  /*0280*/  LDG.E.U8 R4, desc[UR4][R4.64+0x1] ;  /* 0x0000010404047981 */ /* 0x000ea2000c1e1100 */
[----:B------:R-:W-:-:S05]  /*0290*/  IADD3 R6, PT, PT, R9, 0x1, RZ ;  /* 0x0000000109067810 */ /* 0x000fca0007ffe0ff */
[----:B------:R-:W-:Y:S01]  /*02a0*/  IMAD.MOV.U32 R9, RZ, RZ, R6 ;  /* 0x000000ffff097224 */ /* 0x000fe200078e0006 */
[----:B--2---:R-:W-:-:S13]  /*02b0*/  ISETP.NE.AND P0, PT, R4, RZ, PT ;  /* 0x000000ff0400720c */ /* 0x004fda0003f05270 */
[----:B------:R-:W-:Y:S05]  /*02c0*/  @P0 BRA `(.L_x_55) ;  /* 0xfffffffc00e40947 */ /* 0x000fea000383ffff */
.L_x_54:
[----:B------:R-:W-:Y:S02]  /*02d0*/  VIMNMX R2, PT, PT, R7, R6, PT ;  /* 0x0000000607027248 */ /* 0x000fe40003fe0100 */
[----:B------:R-:W-:Y:S02]  /*02e0*/  IADD3 R6, PT, PT, R6, -0x1, R7 ;  /* 0xffffffff06067810 */ /* 0x000fe40007ffe007 */
[----:B------:R-:W-:Y:S01]  /*02f0*/  MOV R7, 0x350 ;  /* 0x0000035000077802 */ /* 0x000fe20000000f00 */
[----:B------:R-:W-:Y:S01]  /*0300*/  IMAD.SHL.U32 R2, R2, 0x2, RZ ;  /* 0x0000000202027824 */ /* 0x000fe200078e00ff */
[----:B------:R-:W-:-:S04]  /*0310*/  LOP3.LUT R6, R6, 0xff, RZ, 0xc0, !PT ;  /* 0x000000ff06067812 */ /* 0x000fc800078ec0ff */
[----:B------:R-:W-:-:S04]  /*0320*/  LOP3.LUT R2, R2, 0x1fe, RZ, 0xc0, !PT ;  /* 0x000001fe02027812 */ /* 0x000fc800078ec0ff */
[----:B------:R-:W-:-:S07]  /*0330*/  LOP3.LUT R8, R2, 0x1, RZ, 0xfc, !PT ;  /* 0x0000000102087812 */ /* 0x000fce00078efcff */
[----:B------:R-:W-:Y:S05]  /*0340*/  CALL.REL.NOINC `($__internal_2_$__cuda_sm20_div_u16) ;  /* 0x0000000000347944 */ /* 0x000fea0003c00000 */
[----:B------:R-:W-:Y:S01]  /*0350*/  LOP3.LUT R2, R6, 0xffff, RZ, 0xc0, !PT ;  /* 0x0000ffff06027812 */ /* 0x000fe200078ec0ff */
[----:B------:R-:W0:Y:S03]  /*0360*/  LDC.64 R4, c[0x0][0x388] ;  /* 0x0000e200ff047b82 */ /* 0x000e260000000a00 */
[----:B------:R-:W-:-:S04]  /*0370*/  IADD3 R6, PT, PT, -R2, 0x1, RZ ;  /* 0x0000000102067810 */ /* 0x000fc80007ffe1ff */
[----:B------:R-:W1:Y:S02]  /*0380*/  I2F.F64 R2, R6 ;  /* 0x0000000600027312 */ /* 0x000e640000201c00 */
[----:B-1----:R-:W-:Y:S01]  /*0390*/  DMUL R2, R2, 0.5 ;  /* 0x3fe0000002027828 */ /* 0x002fe20000000000 */
[----:B0-----:R-:W-:-:S09]  /*03a0*/  IMAD.WIDE R4, R0, 0x4, R4 ;  /* 0x0000000400047825 */ /* 0x001fd200078e0204 */
[----:B------:R-:W0:Y:S02]  /*03b0*/  F2F.F32.F64 R3, R2 ;  /* 0x0000000200037310 */ /* 0x000e240000301000 */
[----:B0-----:R-:W-:Y:S01]  /*03c0*/  STG.E desc[UR4][R4.64], R3 ;  /* 0x0000000304007986 */ /* 0x001fe2000c101904 */
[----:B------:R-:W-:Y:S05]  /*03d0*/  EXIT ;  /* 0x000000000000794d */ /* 0x000fea0003800000 */
.L_x_51:
[----:B------:R-:W0:Y:S02]  /*03e0*/  LDC.64 R2, c[0x0][0x388] ;  /* 0x0000e200ff027b82 */ /* 0x000e240000000a00 */
[----:B0-----:R-:W-:-:S05]  /*03f0*/  IMAD.WIDE R2, R0, 0x4, R2 ;  /* 0x0000000400027825 */ /* 0x001fca00078e0202 */
[----:B------:R-:W-:Y:S01]  /*0400*/  STG.E desc[UR4][R2.64], RZ ;  /* 0x000000ff02007986 */ /* 0x000fe2000c101904 */
[----:B------:R-:W-:Y:S05]  /*0410*/  EXIT ;  /* 0x000000000000794d */ /* 0x000fea0003800000 */
        .weak           $__internal_2_$__cuda_sm20_div_u16
        .type           $__internal_2_$__cuda_sm20_div_u16,@function
        .size           $__internal_2_$__cuda_sm20_div_u16,(.L_x_152 - $__internal_2_$__cuda_sm20_div_u16)
$__internal_2_$__cuda_sm20_div_u16:
        /* <DEDUP_REMOVED lines=16> */
[----:B0-----:R-:W-:Y:S02]  /*0520*/  LOP3.LUT R6, R5, 0xffff, RZ, 0xc0, !PT ;  /* 0x0000ffff05067812 */ /* 0x001fe400078ec0ff */
[----:B------:R-:W-:Y:S01]  /*0530*/  @!P0 MOV R6, 0xffffffff ;  /* 0xffffffff00068802 */ /* 0x000fe20000000f00 */
[----:B------:R-:W-:Y:S06]  /*0540*/  RET.REL.NODEC R2 `(_Z23ComputeWeightHorizontalPhPf) ;  /* 0xfffffff802ac7950 */ /* 0x000fec0003c3ffff */
.L_x_56:
        /* <DEDUP_REMOVED lines=11> */
.L_x_152:


//--------------------- .text._Z27RecursiveDoublingHorizontalPhS_S_ --------------------------
	.section	.text._Z27RecursiveDoublingHorizontalPhS_S_,"ax",@progbits
	.align	128
        .global         _Z27RecursiveDoublingHorizontalPhS_S_
        .type           _Z27RecursiveDoublingHorizontalPhS_S_,@function
        .size           _Z27RecursiveDoublingHorizontalPhS_S_,(.L_x_163 - _Z27RecursiveDoublingHorizontalPhS_S_)
        .other          _Z27RecursiveDoublingHorizontalPhS_S_,@"STO_CUDA_ENTRY STV_DEFAULT"
_Z27RecursiveDoublingHorizontalPhS_S_:
.text._Z27RecursiveDoublingHorizontalPhS_S_:
[----:B------:R-:W-:Y:S01]  /*0000*/  LDC R1, c[0x0][0x37c] ;  /* 0x0000df00ff017b82 */ /* 0x000fe20000000800 */
[----:B------:R-:W0:Y:S01]  /*0010*/  S2R R0, SR_TID.X ;  /* 0x0000000000007919 */ /* 0x000e220000002100 */
[----:B------:R-:W1:Y:S06]  /*0020*/  LDCU UR4, c[0x0][0x360] ;  /* 0x00006c00ff0477ac */ /* 0x000e6c0008000800 */
[----:B------:R-:W0:Y:S01]  /*0030*/  LDC R5, c[0x0][0x360] ;  /* 0x0000d800ff057b82 */ /* 0x000e220000000800 */
[----:B------:R-:W-:Y:S01]  /*0040*/  IMAD.MOV.U32 R8, RZ, RZ, 0x1 ;  /* 0x00000001ff087424 */ /* 0x000fe200078e00ff */
[----:B------:R-:W2:Y:S01]  /*0050*/  S2R R3, SR_TID.Y ;  /* 0x0000000000037919 */ /* 0x000ea20000002200 */
[----:B------:R-:W3:Y:S01]  /*0060*/  LDCU.64 UR12, c[0x0][0x388] ;  /* 0x00007100ff0c77ac */ /* 0x000ee20008000a00 */
[----:B------:R-:W4:Y:S04]  /*0070*/  LDCU.64 UR14, c[0x0][0x390] ;  /* 0x00007200ff0e77ac */ /* 0x000f280008000a00 */
[----:B------:R-:W0:Y:S01]  /*0080*/  S2UR UR7, SR_CTAID.X ;  /* 0x00000000000779c3 */ /* 0x000e220000002500 */
[----:B------:R-:W5:Y:S07]  /*0090*/  LDCU.64 UR10, c[0x0][0x358] ;  /* 0x00006b00ff0a77ac */ /* 0x000f6e0008000a00 */
[----:B------:R-:W2:Y:S08]  /*00a0*/  S2UR UR8, SR_CTAID.Y ;  /* 0x00000000000879c3 */ /* 0x000eb00000002600 */
[----:B------:R-:W2:Y:S01]  /*00b0*/  LDC R2, c[0x0][0x364] ;  /* 0x0000d900ff027b82 */ /* 0x000ea20000000800 */
[----:B------:R-:W1:Y:S07]  /*00c0*/  LDCU UR5, c[0x0][0x370] ;  /* 0x00006e00ff0577ac */ /* 0x000e6e0008000800 */
[----:B------:R-:W3:Y:S01]  /*00d0*/  S2UR UR6, SR_CgaCtaId ;  /* 0x00000000000679c3 */ /* 0x000ee20000008800 */
[----:B0-----:R-:W-:-:S05]  /*00e0*/  IMAD R0, R5, UR7, R0 ;  /* 0x0000000705007c24 */ /* 0x001fca000f8e0200 */
[----:B------:R-:W-:Y:S01]  /*00f0*/  ISETP.NE.AND P0, PT, R0, RZ, PT ;  /* 0x000000ff0000720c */ /* 0x000fe20003f05270 */
[----:B-1----:R-:W-:-:S03]  /*0100*/  UIMAD UR4, UR4, UR5, URZ ;  /* 0x00000005040472a4 */ /* 0x002fc6000f8e02ff */
[----:B------:R-:W-:Y:S01]  /*0110*/  UMOV UR5, 0x400 ;  /* 0x0000040000057882 */ /* 0x000fe20000000000 */
[----:B--2---:R-:W-:Y:S01]  /*0120*/  IMAD R3, R2, UR8, R3 ;  /* 0x0000000802037c24 */ /* 0x004fe2000f8e0203 */
[----:B------:R-:W-:-:S03]  /*0130*/  UIADD3 UR8, UPT, UPT, UR4, -0x1, URZ ;  /* 0xffffffff04087890 */ /* 0x000fc6000fffe0ff */
[----:B------:R-:W-:-:S04]  /*0140*/  IMAD R3, R3, UR4, R0 ;  /* 0x0000000403037c24 */ /* 0x000fc8000f8e0200 */
[----:B------:R-:W-:Y:S01]  /*0150*/  IMAD R4, R3, 0x3, RZ ;  /* 0x0000000303047824 */ /* 0x000fe200078e02ff */
[----:B---3--:R-:W-:Y:S02]  /*0160*/  ULEA UR7, UR6, UR5, 0x18 ;  /* 0x0000000506077291 */ /* 0x008fe4000f8ec0ff */
[----:B------:R-:W-:Y:S02]  /*0170*/  UIADD3 UR5, UPT, UPT, UR5, 0x400, URZ ;  /* 0x0000040005057890 */ /* 0x000fe4000fffe0ff */
[----:B------:R-:W-:Y:S02]  /*0180*/  SHF.R.S32.HI R10, RZ, 0x1f, R4 ;  /* 0x0000001fff0a7819 */ /* 0x000fe40000011404 */
[C---:B------:R-:W-:Y:S01]  /*0190*/  IADD3 R6, P1, PT, R4.reuse, UR12, RZ ;  /* 0x0000000c04067c10 */ /* 0x040fe2000ff3e0ff */
[----:B------:R-:W-:Y:S01]  /*01a0*/  ULEA UR5, UR6, UR5, 0x18 ;  /* 0x0000000506057291 */ /* 0x000fe2000f8ec0ff */
[----:B----4-:R-:W-:Y:S01]  /*01b0*/  IADD3 R2, P2, PT, R4, UR14, RZ ;  /* 0x0000000e04027c10 */ /* 0x010fe2000ff5e0ff */
[----:B------:R-:W-:Y:S01]  /*01c0*/  IMAD.U32 R9, RZ, RZ, UR7 ;  /* 0x00000007ff097e24 */ /* 0x000fe2000f8e00ff */
[----:B------:R-:W-:Y:S01]  /*01d0*/  IADD3.X R7, PT, PT, R10, UR13, RZ, P1, !PT ;  /* 0x0000000d0a077c10 */ /* 0x000fe20008ffe4ff */
[----:B------:R-:W-:Y:S01]  /*01e0*/  STS.U8 [R0+UR7], RZ ;  /* 0x000000ff00007988 */ /* 0x000fe20008000007 */
[----:B------:R-:W-:Y:S01]  /*01f0*/  ISETP.NE.AND P1, PT, R0, UR8, PT ;  /* 0x0000000800007c0c */ /* 0x000fe2000bf25270 */
[----:B------:R-:W0:Y:S01]  /*0200*/  LDCU.64 UR8, c[0x0][0x380] ;  /* 0x00007000ff0877ac */ /* 0x000e220008000a00 */
[----:B------:R-:W-:Y:S01]  /*0210*/  IADD3.X R3, PT, PT, R10, UR15, RZ, P2, !PT ;  /* 0x0000000f0a037c10 */ /* 0x000fe200097fe4ff */
[----:B-----5:R-:W-:Y:S04]  /*0220*/  @!P0 STG.E.U8 desc[UR10][R6.64], RZ ;  /* 0x000000ff06008986 */ /* 0x020fe8000c10110a */
[----:B------:R-:W-:Y:S04]  /*0230*/  STS.U8 [R0+UR5], RZ ;  /* 0x000000ff00007988 */ /* 0x000fe80008000005 */
[----:B------:R-:W-:Y:S04]  /*0240*/  STS.U8 [UR7+0x400], R8 ;  /* 0x00040008ff007988 */ /* 0x000fe80008000007 */
[----:B------:R-:W-:Y:S04]  /*0250*/  @!P0 STG.E.U8 desc[UR10][R6.64+0x1], RZ ;  /* 0x000001ff06008986 */ /* 0x000fe8000c10110a */
[----:B------:R-:W-:Y:S04]  /*0260*/  @!P0 STG.E.U8 desc[UR10][R6.64+0x2], RZ ;  /* 0x000002ff06008986 */ /* 0x000fe8000c10110a */
[----:B------:R-:W-:Y:S04]  /*0270*/  STS.U8 [R9+UR4+-0x1], R8 ;  /* 0xffffff0809007988 */ /* 0x000fe80008000004 */
[----:B------:R-:W-:Y:S04]  /*0280*/  @!P1 STG.E.U8 desc[UR10][R2.64], RZ ;  /* 0x000000ff02009986 */ /* 0x000fe8000c10110a */
[----:B------:R-:W-:Y:S04]  /*0290*/  @!P1 STG.E.U8 desc[UR10][R2.64+0x1], RZ ;  /* 0x000001ff02009986 */ /* 0x000fe8000c10110a */
[----:B------:R-:W-:Y:S01]  /*02a0*/  @!P1 STG.E.U8 desc[UR10][R2.64+0x2], RZ ;  /* 0x000002ff02009986 */ /* 0x000fe2000c10110a */
[----:B------:R-:W-:Y:S01]  /*02b0*/  BAR.SYNC.DEFER_BLOCKING 0x0 ;  /* 0x0000000000007b1d */ /* 0x000fe20000010000 */
[----:B0-----:R-:W-:-:S05]  /*02c0*/  IADD3 R4, P1, PT, R4, UR8, RZ ;  /* 0x0000000804047c10 */ /* 0x001fca000ff3e0ff */
[----:B------:R-:W0:Y:S02]  /*02d0*/  LDS.U8 R5, [R0+UR5] ;  /* 0x0000000500057984 */ /* 0x000e240008000000 */
[----:B0-----:R-:W-:Y:S02]  /*02e0*/  ISETP.NE.AND P0, PT, R5, RZ, PT ;  /* 0x000000ff0500720c */ /* 0x001fe40003f05270 */
[----:B------:R-:W-:-:S11]  /*02f0*/  IADD3.X R5, PT, PT, R10, UR9, RZ, P1, !PT ;  /* 0x000000090a057c10 */ /* 0x000fd60008ffe4ff */
[----:B------:R-:W-:Y:S05]  /*0300*/  @P0 BRA `(.L_x_57) ;  /* 0x0000000000700947 */ /* 0x000fea0003800000 */
.L_x_60:
[----:B------:R-:W2:Y:S02]  /*0310*/  LDG.E.U8 R8, desc[UR10][R4.64+0x1] ;  /* 0x0000010a04087981 */ /* 0x000ea4000c1e1100 */
[----:B--2---:R-:W-:-:S13]  /*0320*/  ISETP.NE.AND P0, PT, R8, RZ, PT ;  /* 0x000000ff0800720c */ /* 0x004fda0003f05270 */
[----:B0-----:R-:W-:Y:S05]  /*0330*/  @!P0 BRA `(.L_x_58) ;  /* 0x00000000003c8947 */ /* 0x001fea0003800000 */
[----:B------:R-:W0:Y:S02]  /*0340*/  LDS.U8 R8, [R0+UR5+-0x1] ;  /* 0xffffff0500087984 */ /* 0x000e240008000000 */
[----:B0-----:R-:W-:-:S13]  /*0350*/  ISETP.NE.AND P0, PT, R8, 0x1, PT ;  /* 0x000000010800780c */ /* 0x001fda0003f05270 */
[----:B------:R-:W-:Y:S05]  /*0360*/  @P0 BRA `(.L_x_59) ;  /* 0x0000000000440947 */ /* 0x000fea0003800000 */
[----:B------:R-:W2:Y:S04]  /*0370*/  LDG.E.U8 R8, desc[UR10][R6.64+-0x3] ;  /* 0xfffffd0a06087981 */ /* 0x000ea8000c1e1100 */
[----:B------:R-:W3:Y:S01]  /*0380*/  LDG.E.U8 R10, desc[UR10][R6.64+-0x2] ;  /* 0xfffffe0a060a7981 */ /* 0x000ee2000c1e1100 */
[----:B--2---:R-:W-:Y:S02]  /*0390*/  VIADD R9, R8, 0x1 ;  /* 0x0000000108097836 */ /* 0x004fe40000000000 */
[----:B---3--:R-:W-:-:S03]  /*03a0*/  VIADD R11, R10, 0x1 ;  /* 0x000000010a0b7836 */ /* 0x008fc60000000000 */
[----:B------:R0:W-:Y:S04]  /*03b0*/  STG.E.U8 desc[UR10][R6.64], R9 ;  /* 0x0000000906007986 */ /* 0x0001e8000c10110a */
[----:B------:R0:W-:Y:S04]  /*03c0*/  STG.E.U8 desc[UR10][R6.64+0x1], R11 ;  /* 0x0000010b06007986 */ /* 0x0001e8000c10110a */
[----:B------:R-:W2:Y:S01]  /*03d0*/  LDG.E.U8 R8, desc[UR10][R6.64+-0x1] ;  /* 0xffffff0a06087981 */ /* 0x000ea2000c1e1100 */
[----:B------:R-:W-:-:S05]  /*03e0*/  IMAD.MOV.U32 R10, RZ, RZ, 0x1 ;  /* 0x00000001ff0a7424 */ /* 0x000fca00078e00ff */
[----:B------:R0:W-:Y:S01]  /*03f0*/  STS.U8 [R0+UR5], R10 ;  /* 0x0000000a00007988 */ /* 0x0001e20008000005 */
[----:B--2---:R-:W-:-:S05]  /*0400*/  VIADD R13, R8, 0x1 ;  /* 0x00000001080d7836 */ /* 0x004fca0000000000 */
[----:B------:R0:W-:Y:S01]  /*0410*/  STG.E.U8 desc[UR10][R6.64+0x2], R13 ;  /* 0x0000020d06007986 */ /* 0x0001e2000c10110a */
[----:B------:R-:W-:Y:S05]  /*0420*/  BRA `(.L_x_59) ;  /* 0x0000000000147947 */ /* 0x000fea0003800000 */
.L_x_58:
[----:B------:R-:W-:Y:S01]  /*0430*/  IMAD.MOV.U32 R8, RZ, RZ, 0x1 ;  /* 0x00000001ff087424 */ /* 0x000fe200078e00ff */
[----:B------:R1:W-:Y:S04]  /*0440*/  STG.E.U8 desc[UR10][R6.64], RZ ;  /* 0x000000ff06007986 */ /* 0x0003e8000c10110a */
[----:B------:R1:W-:Y:S04]  /*0450*/  STG.E.U8 desc[UR10][R6.64+0x1], RZ ;  /* 0x000001ff06007986 */ /* 0x0003e8000c10110a */
[----:B------:R1:W-:Y:S04]  /*0460*/  STS.U8 [R0+UR5], R8 ;  /* 0x0000000800007988 */ /* 0x0003e80008000005 */
[----:B------:R1:W-:Y:S02]  /*0470*/  STG.E.U8 desc[UR10][R6.64+0x2], RZ ;  /* 0x000002ff06007986 */ /* 0x0003e4000c10110a */
.L_x_59:
[----:B------:R-:W-:Y:S05]  /*0480*/  WARPSYNC.ALL ;  /* 0x0000000000007948 */ /* 0x000fea0003800000 */
[----:B------:R-:W-:Y:S06]  /*0490*/  BAR.SYNC.DEFER_BLOCKING 0x0 ;  /* 0x0000000000007b1d */ /* 0x000fec0000010000 */
[----:B-1----:R-:W1:Y:S02]  /*04a0*/  LDS.U8 R8, [R0+UR5] ;  /* 0x0000000500087984 */ /* 0x002e640008000000 */
[----:B-1----:R-:W-:-:S13]  /*04b0*/  ISETP.NE.AND P0, PT, R8, RZ, PT ;  /* 0x000000ff0800720c */ /* 0x002fda0003f05270 */
[----:B------:R-:W-:Y:S05]  /*04c0*/  @!P0 BRA `(.L_x_60) ;  /* 0xfffffffc00908947 */ /* 0x000fea000383ffff */
.L_x_57:
[----:B0-----:R-:W0:Y:S02]  /*04d0*/  LDS.U8 R6, [R0+UR7] ;  /* 0x0000000700067984 */ /* 0x001e240008000000 */
[----:B0-----:R-:W-:-:S13]  /*04e0*/  ISETP.NE.AND P0, PT, R6, RZ, PT ;  /* 0x000000ff0600720c */ /* 0x001fda0003f05270 */
[----:B------:R-:W-:Y:S05]  /*04f0*/  @P0 EXIT ;  /* 0x000000000000094d */ /* 0x000fea0003800000 */
.L_x_63:
[----:B------:R-:W2:Y:S02]  /*0500*/  LDG.E.U8 R6, desc[UR10][R4.64+0x1] ;  /* 0x0000010a04067981 */ /* 0x000ea4000c1e1100 */
[----:B--2---:R-:W-:-:S13]  /*0510*/  ISETP.NE.AND P0, PT, R6, RZ, PT ;  /* 0x000000ff0600720c */ /* 0x004fda0003f05270 */
[----:B-1----:R-:W-:Y:S05]  /*0520*/  @!P0 BRA `(.L_x_61) ;  /* 0x00000000003c8947 */ /* 0x002fea0003800000 */
[----:B------:R-:W0:Y:S02]  /*0530*/  LDS.U8 R6, [R0+UR7+0x1] ;  /* 0x0000010700067984 */ /* 0x000e240008000000 */
[----:B0-----:R-:W-:-:S13]  /*0540*/  ISETP.NE.AND P0, PT, R6, 0x1, PT ;  /* 0x000000010600780c */ /* 0x001fda0003f05270 */
[----:B------:R-:W-:Y:S05]  /*0550*/  @P0 BRA `(.L_x_62) ;  /* 0x0000000000440947 */ /* 0x000fea0003800000 */
[----:B------:R-:W2:Y:S04]  /*0560*/  LDG.E.U8 R6, desc[UR10][R2.64+0x3] ;  /* 0x0000030a02067981 */ /* 0x000ea8000c1e1100 */
[----:B------:R-:W3:Y:S04]  /*0570*/  LDG.E.U8 R8, desc[UR10][R2.64+0x4] ;  /* 0x0000040a02087981 */ /* 0x000ee8000c1e1100 */
[----:B------:R-:W4:Y:S01]  /*0580*/  LDG.E.U8 R10, desc[UR10][R2.64+0x5] ;  /* 0x0000050a020a7981 */ /* 0x000f22000c1e1100 */
[----:B------:R-:W-:-:S05]  /*0590*/  IMAD.MOV.U32 R12, RZ, RZ, 0x1 ;  /* 0x00000001ff0c7424 */ /* 0x000fca00078e00ff */
[----:B------:R1:W-:Y:S01]  /*05a0*/  STS.U8 [R0+UR7], R12 ;  /* 0x0000000c00007988 */ /* 0x0003e20008000007 */
[----:B--2---:R-:W-:Y:S02]  /*05b0*/  VIADD R7, R6, 0x1 ;  /* 0x0000000106077836 */ /* 0x004fe40000000000 */
[----:B---3--:R-:W-:-:S03]  /*05c0*/  VIADD R9, R8, 0x1 ;  /* 0x0000000108097836 */ /* 0x008fc60000000000 */
[----:B------:R1:W-:Y:S01]  /*05d0*/  STG.E.U8 desc[UR10][R2.64], R7 ;  /* 0x0000000702007986 */ /* 0x0003e2000c10110a */
[----:B----4-:R-:W-:-:S03]  /*05e0*/  VIADD R11, R10, 0x1 ;  /* 0x000000010a0b7836 */ /* 0x010fc60000000000 */
[----:B------:R1:W-:Y:S04]  /*05f0*/  STG.E.U8 desc[UR10][R2.64+0x1], R9 ;  /* 0x0000010902007986 */ /* 0x0003e8000c10110a */
[----:B------:R1:W-:Y:S01]  /*0600*/  STG.E.U8 desc[UR10][R2.64+0x2], R11 ;  /* 0x0000020b02007986 */ /* 0x0003e2000c10110a */
[----:B------:R-:W-:Y:S05]  /*0610*/  BRA `(.L_x_62) ;  /* 0x0000000000147947 */ /* 0x000fea0003800000 */
.L_x_61:
[----:B------:R-:W-:Y:S01]  /*0620*/  IMAD.MOV.U32 R6, RZ, RZ, 0x1 ;  /* 0x00000001ff067424 */ /* 0x000fe200078e00ff */
[----:B------:R0:W-:Y:S04]  /*0630*/  STG.E.U8 desc[UR10][R2.64], RZ ;  /* 0x000000ff02007986 */ /* 0x0001e8000c10110a */
[----:B------:R0:W-:Y:S04]  /*0640*/  STG.E.U8 desc[UR10][R2.64+0x1], RZ ;  /* 0x000001ff02007986 */ /* 0x0001e8000c10110a */
[----:B------:R0:W-:Y:S04]  /*0650*/  STS.U8 [R0+UR7], R6 ;  /* 0x0000000600007988 */ /* 0x0001e80008000007 */
[----:B------:R0:W-:Y:S02]  /*0660*/  STG.E.U8 desc[UR10][R2.64+0x2], RZ ;  /* 0x000002ff02007986 */ /* 0x0001e4000c10110a */
.L_x_62:
[----:B------:R-:W-:Y:S05]  /*0670*/  WARPSYNC.ALL ;  /* 0x0000000000007948 */ /* 0x000fea0003800000 */
[----:B------:R-:W-:Y:S06]  /*0680*/  BAR.SYNC.DEFER_BLOCKING 0x0 ;  /* 0x0000000000007b1d */ /* 0x000fec0000010000 */
[----:B0-----:R-:W0:Y:S02]  /*0690*/  LDS.U8 R6, [R0+UR7] ;  /* 0x0000000700067984 */ /* 0x001e240008000000 */
[----:B0-----:R-:W-:-:S13]  /*06a0*/  ISETP.NE.AND P0, PT, R6, RZ, PT ;  /* 0x000000ff0600720c */ /* 0x001fda0003f05270 */
[----:B------:R-:W-:Y:S05]  /*06b0*/  @!P0 BRA `(.L_x_63) ;  /* 0xfffffffc00908947 */ /* 0x000fea000383ffff */
[----:B------:R-:W-:Y:S05]  /*06c0*/  EXIT ;  /* 0x000000000000794d */ /* 0x000fea0003800000 */
.L_x_64:
        /* <DEDUP_REMOVED lines=11> */
.L_x_163:


//--------------------- .text._Z19DetectDiscontinuityPhPfS0_S_ --------------------------
	.section	.text._Z19DetectDiscontinuityPhPfS0_S_,"ax",@progbits
	.align	128
        .global         _Z19DetectDiscontinuityPhPfS0_S_
        .type           _Z19DetectDiscontinuityPhPfS0_S_,@function
        .size           _Z19DetectDiscontinuityPhPfS0_S_,(.L_x_156 - _Z19DetectDiscontinuityPhPfS0_S_)
        .other          _Z19DetectDiscontinuityPhPfS0_S_,@"STO_CUDA_ENTRY STV_DEFAULT"
_Z19DetectDiscontinuityPhPfS0_S_:
.text._Z19DetectDiscontinuityPhPfS0_S_:
[----:B------:R-:W-:Y:S01]  /*0000*/  LDC R1, c[0x0][0x37c] ;  /* 0x0000df00ff017b82 */ /* 0x000fe20000000800 */
[----:B------:R-:W0:Y:S07]  /*0010*/  S2R R3, SR_TID.X ;  /* 0x0000000000037919 */ /* 0x000e2e0000002100 */
[----:B------:R-:W0:Y:S01]  /*0020*/  LDC R6, c[0x0][0x360] ;  /* 0x0000d800ff067b82 */ /* 0x000e220000000800 */
[----:B------:R-:W1:Y:S01]  /*0030*/  LDCU.64 UR8, c[0x0][0x380] ;  /* 0x00007000ff0877ac */ /* 0x000e620008000a00 */
[----:B------:R-:W2:Y:S06]  /*0040*/  S2R R0, SR_TID.Y ;  /* 0x0000000000007919 */ /* 0x000eac0000002200 */
[----:B------:R-:W0:Y:S08]  /*0050*/  S2UR UR4, SR_CTAID.X ;  /* 0x00000000000479c3 */ /* 0x000e300000002500 */
[----:B------:R-:W2:Y:S08]  /*0060*/  S2UR UR5, SR_CTAID.Y ;  /* 0x00000000000579c3 */ /* 0x000eb00000002600 */
[----:B------:R-:W2:Y:S01]  /*0070*/  LDC R5, c[0x0][0x364] ;  /* 0x0000d900ff057b82 */ /* 0x000ea20000000800 */
[----:B------:R-:W3:Y:S01]  /*0080*/  LDCU UR6, c[0x0][0x370] ;  /* 0x00006e00ff0677ac */ /* 0x000ee20008000800 */
[----:B0-----:R-:W-:-:S02]  /*0090*/  IMAD R3, R6, UR4, R3 ;  /* 0x0000000406037c24 */ /* 0x001fc4000f8e0203 */
[----:B---3--:R-:W-:Y:S02]  /*00a0*/  IMAD R6, R6, UR6, RZ ;  /* 0x0000000606067c24 */ /* 0x008fe4000f8e02ff */
[----:B--2---:R-:W-:Y:S01]  /*00b0*/  IMAD R0, R5, UR5, R0 ;  /* 0x0000000505007c24 */ /* 0x004fe2000f8e0200 */
[----:B------:R-:W0:Y:S03]  /*00c0*/  LDCU.64 UR4, c[0x0][0x358] ;  /* 0x00006b00ff0477ac */ /* 0x000e260008000a00 */
[----:B------:R-:W-:-:S04]  /*00d0*/  IMAD R0, R0, R6, R3 ;  /* 0x0000000600007224 */ /* 0x000fc800078e0203 */
[----:B------:R-:W-:-:S05]  /*00e0*/  IMAD R2, R0, 0x3, RZ ;  /* 0x0000000300027824 */ /* 0x000fca00078e02ff */
[----:B------:R-:W-:Y:S02]  /*00f0*/  SHF.R.S32.HI R3, RZ, 0x1f, R2 ;  /* 0x0000001fff037819 */ /* 0x000fe40000011402 */
[----:B-1----:R-:W-:-:S04]  /*0100*/  IADD3 R8, P0, PT, R2, UR8, RZ ;  /* 0x0000000802087c10 */ /* 0x002fc8000ff1e0ff */
[----:B------:R-:W-:-:S05]  /*0110*/  IADD3.X R9, PT, PT, R3, UR9, RZ, P0, !PT ;  /* 0x0000000903097c10 */ /* 0x000fca00087fe4ff */
[----:B0-----:R-:W2:Y:S04]  /*0120*/  LDG.E.U8 R0, desc[UR4][R8.64] ;  /* 0x0000000408007981 */ /* 0x001ea8000c1e1100 */
[----:B------:R0:W5:Y:S04]  /*0130*/  LDG.E.U8 R7, desc[UR4][R8.64+0x1] ;  /* 0x0000010408077981 */ /* 0x000168000c1e1100 */
[----:B------:R0:W5:Y:S01]  /*0140*/  LDG.E.U8 R4, desc[UR4][R8.64+0x2] ;  /* 0x0000020408047981 */ /* 0x000162000c1e1100 */
[----:B------:R-:W-:Y:S02]  /*0150*/  HFMA2 R10, -RZ, RZ, 0.9375, -7.688999176025390625e-06 ;  /* 0x3b808081ff0a7431 */ /* 0x000fe400000001ff */
[----:B------:R-:W-:Y:S01]  /*0160*/  IMAD.MOV.U32 R5, RZ, RZ, 0x437f0000 ;  /* 0x437f0000ff057424 */ /* 0x000fe200078e00ff */
[----:B------:R-:W-:Y:S03]  /*0170*/  BSSY.RECONVERGENT B2, `(.L_x_65) ;  /* 0x000000d000027945 */ /* 0x000fe60003800200 */
[----:B------:R-:W-:-:S04]  /*0180*/  FFMA R5, R10, -R5, 1 ;  /* 0x3f8000000a057423 */ /* 0x000fc80000000805 */
[----:B------:R-:W-:Y:S01]  /*0190*/  FFMA R5, R5, R10, 0.0039215688593685626984 ;  /* 0x3b80808105057423 */ /* 0x000fe2000000000a */
[----:B--2---:R-:W-:-:S04]  /*01a0*/  I2FP.F32.U32 R0, R0 ;  /* 0x0000000000007245 */ /* 0x004fc80000201000 */
[----:B------:R-:W1:Y:S01]  /*01b0*/  FCHK P0, R0, 255 ;  /* 0x437f000000007902 */ /* 0x000e620000000000 */
[----:B------:R-:W-:-:S04]  /*01c0*/  FFMA R11, R0, R5, RZ ;  /* 0x00000005000b7223 */ /* 0x000fc800000000ff */
[----:B------:R-:W-:-:S04]  /*01d0*/  FFMA R10, R11, -255, R0 ;  /* 0xc37f00000b0a7823 */ /* 0x000fc80000000000 */
[----:B------:R-:W-:Y:S01]  /*01e0*/  FFMA R11, R5, R10, R11 ;  /* 0x0000000a050b7223 */ /* 0x000fe2000000000b */
[----:B01----:R-:W-:Y:S06]  /*01f0*/  @!P0 BRA `(.L_x_66) ;  /* 0x0000000000108947 */ /* 0x003fec0003800000 */
[----:B------:R-:W-:Y:S02]  /*0200*/  MOV R5, 0x437f0000 ;  /* 0x437f000000057802 */ /* 0x000fe40000000f00 */
[----:B------:R-:W-:-:S07]  /*0210*/  MOV R10, 0x230 ;  /* 0x00000230000a7802 */ /* 0x000fce0000000f00 */
[----:B-----5:R-:W-:Y:S05]  /*0220*/  CALL.REL.NOINC `($__internal_5_$__cuda_sm3x_div_rn_noftz_f32_slowpath) ;  /* 0x0000004000907944 */ /* 0x020fea0003c00000 */
[----:B------:R-:W-:-:S07]  /*0230*/  IMAD.MOV.U32 R11, RZ, RZ, R0 ;  /* 0x000000ffff0b7224 */ /* 0x000fce00078e0000 */
.L_x_66:
[----:B------:R-:W-:Y:S05]  /*0240*/  BSYNC.RECONVERGENT B2 ;  /* 0x0000000000027941 */ /* 0x000fea0003800200 */
.L_x_65:
[----:B------:R-:W-:Y:S01]  /*0250*/  MOV R0, 0x3b808081 ;  /* 0x3b80808100007802 */ /* 0x000fe20000000f00 */
[----:B------:R-:W-:Y:S01]  /*0260*/  IMAD.MOV.U32 R5, RZ, RZ, 0x437f0000 ;  /* 0x437f0000ff057424 */ /* 0x000fe200078e00ff */
[----:B------:R-:W-:Y:S03]  /*0270*/  BSSY.RECONVERGENT B2, `(.L_x_67) ;  /* 0x000000e000027945 */ /* 0x000fe60003800200 */
[----:B------:R-:W-:Y:S01]  /*0280*/  FFMA R9, R0, -R5, 1 ;  /* 0x3f80000000097423 */ /* 0x000fe20000000805 */
[----:B-----5:R-:W-:-:S03]  /*0290*/  I2FP.F32.U32 R5, R7 ;  /* 0x0000000700057245 */ /* 0x020fc60000201000 */
[----:B------:R-:W-:Y:S01]  /*02a0*/  FFMA R0, R9, R0, 0.0039215688593685626984 ;  /* 0x3b80808109007423 */ /* 0x000fe20000000000 */
[----:B------:R-:W0:Y:S03]  /*02b0*/  FCHK P0, R5, 255 ;  /* 0x437f000005007902 */ /* 0x000e260000000000 */
[----:B------:R-:W-:-:S04]  /*02c0*/  FFMA R8, R0, R5, RZ ;  /* 0x0000000500087223 */ /* 0x000fc800000000ff */
[----:B------:R-:W-:-:S04]  /*02d0*/  FFMA R7, R8, -255, R5 ;  /* 0xc37f000008077823 */ /* 0x000fc80000000005 */
[----:B------:R-:W-:Y:S01]  /*02e0*/  FFMA R7, R0, R7, R8 ;  /* 0x0000000700077223 */ /* 0x000fe20000000008 */
[----:B0-----:R-:W-:Y:S06]  /*02f0*/  @!P0 BRA `(.L_x_68) ;  /* 0x0000000000148947 */ /* 0x001fec0003800000 */
[----:B------:R-:W-:Y:S01]  /*0300*/  MOV R0, R5 ;  /* 0x0000000500007202 */ /* 0x000fe20000000f00 */
[----:B------:R-:W-:Y:S01]  /*0310*/  IMAD.MOV.U32 R5, RZ, RZ, 0x437f0000 ;  /* 0x437f0000ff057424 */ /* 0x000fe200078e00ff */
[----:B------:R-:W-:-:S07]  /*0320*/  MOV R10, 0x340 ;  /* 0x00000340000a7802 */ /* 0x000fce0000000f00 */
[----:B------:R-:W-:Y:S05]  /*0330*/  CALL.REL.NOINC `($__internal_5_$__cuda_sm3x_div_rn_noftz_f32_slowpath) ;  /* 0x00000040004c7944 */ /* 0x000fea0003c00000 */
[----:B------:R-:W-:-:S07]  /*0340*/  MOV R7, R0 ;  /* 0x0000000000077202 */ /* 0x000fce0000000f00 */
.L_x_68:
[----:B------:R-:W-:Y:S05]  /*0350*/  BSYNC.RECONVERGENT B2 ;  /* 0x0000000000027941 */ /* 0x000fea0003800200 */
.L_x_67:
[----:B------:R-:W-:Y:S02]  /*0360*/  HFMA2 R5, -RZ, RZ, 3.748046875, 0 ;  /* 0x437f0000ff057431 */ /* 0x000fe400000001ff */
[----:B------:R-:W-:Y:S01]  /*0370*/  IMAD.MOV.U32 R0, RZ, RZ, 0x3b808081 ;  /* 0x3b808081ff007424 */ /* 0x000fe200078e00ff */
[----:B------:R-:W-:Y:S03]  /*0380*/  BSSY.RECONVERGENT B2, `(.L_x_69) ;  /* 0x000000e000027945 */ /* 0x000fe60003800200 */
[----:B------:R-:W-:Y:S01]  /*0390*/  FFMA R9, R0, -R5, 1 ;  /* 0x3f80000000097423 */ /* 0x000fe20000000805 */
[----:B------:R-:W-:-:S03]  /*03a0*/  I2FP.F32.U32 R5, R4 ;  /* 0x0000000400057245 */ /* 0x000fc60000201000 */
[----:B------:R-:W-:Y:S01]  /*03b0*/  FFMA R0, R9, R0, 0.0039215688593685626984 ;  /* 0x3b80808109007423 */ /* 0x000fe20000000000 */
[----:B------:R-:W0:Y:S03]  /*03c0*/  FCHK P0, R5, 255 ;  /* 0x437f000005007902 */ /* 0x000e260000000000 */
[----:B------:R-:W-:-:S04]  /*03d0*/  FFMA R4, R0, R5, RZ ;  /* 0x0000000500047223 */ /* 0x000fc800000000ff */
[----:B------:R-:W-:-:S04]  /*03e0*/  FFMA R9, R4, -255, R5 ;  /* 0xc37f000004097823 */ /* 0x000fc80000000005 */
[----:B------:R-:W-:Y:S01]  /*03f0*/  FFMA R9, R0, R9, R4 ;  /* 0x0000000900097223 */ /* 0x000fe20000000004 */
[----:B0-----:R-:W-:Y:S06]  /*0400*/  @!P0 BRA `(.L_x_70) ;  /* 0x0000000000148947 */ /* 0x001fec0003800000 */
[----:B------:R-:W-:Y:S01]  /*0410*/  IMAD.MOV.U32 R0, RZ, RZ, R5 ;  /* 0x000000ffff007224 */ /* 0x000fe200078e0005 */
[----:B------:R-:W-:Y:S02]  /*0420*/  MOV R5, 0x437f0000 ;  /* 0x437f000000057802 */ /* 0x000fe40000000f00 */
[----:B------:R-:W-:-:S07]  /*0430*/  MOV R10, 0x450 ;  /* 0x00000450000a7802 */ /* 0x000fce0000000f00 */
[----:B------:R-:W-:Y:S05]  /*0440*/  CALL.REL.NOINC `($__internal_5_$__cuda_sm3x_div_rn_noftz_f32_slowpath) ;  /* 0x0000004000087944 */ /* 0x000fea0003c00000 */
[----:B------:R-:W-:-:S07]  /*0450*/  IMAD.MOV.U32 R9, RZ, RZ, R0 ;  /* 0x000000ffff097224 */ /* 0x000fce00078e0000 */
.L_x_70:
[----:B------:R-:W-:Y:S05]  /*0460*/  BSYNC.RECONVERGENT B2 ;  /* 0x0000000000027941 */ /* 0x000fea0003800200 */
.L_x_69:
[----:B------:R-:W-:Y:S01]  /*0470*/  FSETP.GT.AND P0, PT, R11, 0.04044999927282333374, PT ;  /* 0x3d25aee60b00780b */ /* 0x000fe20003f04000 */
[----:B------:R-:W-:-:S12]  /*0480*/  BSSY.RECONVERGENT B2, `(.L_x_71) ;  /* 0x0000068000027945 */ /* 0x000fd80003800200 */
[----:B------:R-:W-:Y:S05]  /*0490*/  @!P0 BRA `(.L_x_72) ;  /* 0x0000000400588947 */ /* 0x000fea0003800000 */
[----:B------:R-:W-:Y:S01]  /*04a0*/  MOV R5, 0x3f72a76f ;  /* 0x3f72a76f00057802 */ /* 0x000fe20000000f00 */
[----:B------:R-:W-:Y:S01]  /*04b0*/  FMUL R0, R11, 0.054999999701976776123 ;  /* 0x3d6147ae0b007820 */ /* 0x000fe20000400000 */
[----:B------:R-:W-:Y:S01]  /*04c0*/  IMAD.MOV.U32 R4, RZ, RZ, 0x3f870a3d ;  /* 0x3f870a3dff047424 */ /* 0x000fe200078e00ff */
[----:B------:R-:W-:Y:S02]  /*04d0*/  BSSY.RECONVERGENT B3, `(.L_x_73) ;  /* 0x000000c000037945 */ /* 0x000fe40003800200 */
[----:B------:R-:W0:Y:S01]  /*04e0*/  FCHK P0, R0, 1.0549999475479125977 ;  /* 0x3f870a3d00007902 */ /* 0x000e220000000000 */
[----:B------:R-:W-:-:S04]  /*04f0*/  FFMA R4, R5, -R4, 1 ;  /* 0x3f80000005047423 */ /* 0x000fc80000000804 */
[----:B------:R-:W-:-:S04]  /*0500*/  FFMA R5, R4, R5, 0.94786733388900756836 ;  /* 0x3f72a76f04057423 */ /* 0x000fc80000000005 */
[----:B------:R-:W-:-:S04]  /*0510*/  FFMA R4, R0, R5, RZ ;  /* 0x0000000500047223 */ /* 0x000fc800000000ff */
[----:B------:R-:W-:-:S04]  /*0520*/  FFMA R8, R4, -1.0549999475479125977, R0 ;  /* 0xbf870a3d04087823 */ /* 0x000fc80000000000 */
[----:B------:R-:W-:Y:S01]  /*0530*/  FFMA R4, R5, R8, R4 ;  /* 0x0000000805047223 */ /* 0x000fe20000000004 */
[----:B0-----:R-:W-:Y:S06]  /*0540*/  @!P0 BRA `(.L_x_74) ;  /* 0x0000000000108947 */ /* 0x001fec0003800000 */
[----:B------:R-:W-:Y:S01]  /*0550*/  HFMA2 R5, -RZ, RZ, 1.8818359375, 0.00019037723541259765625 ;  /* 0x3f870a3dff057431 */ /* 0x000fe200000001ff */
[----:B------:R-:W-:-:S07]  /*0560*/  MOV R10, 0x580 ;  /* 0x00000580000a7802 */ /* 0x000fce0000000f00 */
[----:B------:R-:W-:Y:S05]  /*0570*/  CALL.REL.NOINC `($__internal_5_$__cuda_sm3x_div_rn_noftz_f32_slowpath) ;  /* 0x0000003c00bc7944 */ /* 0x000fea0003c00000 */
[----:B------:R-:W-:-:S07]  /*0580*/  IMAD.MOV.U32 R4, RZ, RZ, R0 ;  /* 0x000000ffff047224 */ /* 0x000fce00078e0000 */
.L_x_74:
[----:B------:R-:W-:Y:S05]  /*0590*/  BSYNC.RECONVERGENT B3 ;  /* 0x0000000000037941 */ /* 0x000fea0003800200 */
.L_x_73:
[----:B------:R-:W-:Y:S02]  /*05a0*/  FSETP.NEU.AND P0, PT, R4, 1, PT ;  /* 0x3f8000000400780b */ /* 0x000fe40003f0d000 */
[----:B------:R-:W-:-:S11]  /*05b0*/  MOV R8, 0x3f800000 ;  /* 0x3f80000000087802 */ /* 0x000fd60000000f00 */
[----:B------:R-:W-:Y:S05]  /*05c0*/  @!P0 BRA `(.L_x_75) ;  /* 0x00000004004c8947 */ /* 0x000fea0003800000 */
[----:B------:R-:W-:-:S13]  /*05d0*/  FSETP.NAN.AND P0, PT, |R4|, |R4|, PT ;  /* 0x400000040400720b */ /* 0x000fda0003f08200 */
[----:B------:R-:W-:Y:S01]  /*05e0*/  @P0 FADD R8, R4, 2.4000000953674316406 ;  /* 0x4019999a04080421 */ /* 0x000fe20000000000 */
[----:B------:R-:W-:Y:S06]  /*05f0*/  @P0 BRA `(.L_x_75) ;  /* 0x0000000400400947 */ /* 0x000fec0003800000 */
[C---:B------:R-:W-:Y:S01]  /*0600*/  FMUL R5, |R4|.reuse, 16777216 ;  /* 0x4b80000004057820 */ /* 0x040fe20000400200 */
[C---:B------:R-:W-:Y:S01]  /*0610*/  FSETP.GEU.AND P0, PT, |R4|.reuse, 1.175494350822287508e-38, PT ;  /* 0x008000000400780b */ /* 0x040fe20003f0e200 */
[----:B------:R-:W-:Y:S01]  /*0620*/  IMAD.MOV.U32 R14, RZ, RZ, 0x3a2c32e4 ;  /* 0x3a2c32e4ff0e7424 */ /* 0x000fe200078e00ff */
[----:B------:R-:W-:Y:S02]  /*0630*/  FSETP.NEU.AND P3, PT, R4, RZ, PT ;  /* 0x000000ff0400720b */ /* 0x000fe40003f6d000 */
[----:B------:R-:W-:-:S05]  /*0640*/  FSEL R5, R5, |R4|, !P0 ;  /* 0x4000000405057208 */ /* 0x000fca0004000000 */
[----:B------:R-:W-:-:S05]  /*0650*/  VIADD R0, R5, 0xc0cafb0d ;  /* 0xc0cafb0d05007836 */ /* 0x000fca0000000000 */
[----:B------:R-:W-:-:S04]  /*0660*/  LOP3.LUT R0, R0, 0xff800000, RZ, 0xc0, !PT ;  /* 0xff80000000007812 */ /* 0x000fc800078ec0ff */
[-C--:B------:R-:W-:Y:S02]  /*0670*/  IADD3 R5, PT, PT, R5, -R0.reuse, RZ ;  /* 0x8000000005057210 */ /* 0x080fe40007ffe0ff */
[----:B------:R-:W-:-:S03]  /*0680*/  I2FP.F32.S32 R0, R0 ;  /* 0x0000000000007245 */ /* 0x000fc60000201400 */
[C---:B------:R-:W-:Y:S01]  /*0690*/  FADD R10, R5.reuse, 1 ;  /* 0x3f800000050a7421 */ /* 0x040fe20000000000 */
[----:B------:R-:W-:Y:S01]  /*06a0*/  FADD R8, R5, -1 ;  /* 0xbf80000005087421 */ /* 0x000fe20000000000 */
[----:B------:R-:W-:-:S03]  /*06b0*/  FSEL R5, RZ, -24, P0 ;  /* 0xc1c00000ff057808 */ /* 0x000fc60000000000 */
[----:B------:R-:W-:Y:S01]  /*06c0*/  FADD R11, R8, R8 ;  /* 0x00000008080b7221 */ /* 0x000fe20000000000 */
[----:B------:R-:W0:Y:S01]  /*06d0*/  MUFU.RCP R10, R10 ;  /* 0x0000000a000a7308 */ /* 0x000e220000001000 */
[----:B------:R-:W-:Y:S02]  /*06e0*/  FFMA R0, R0, 1.1920928955078125e-07, R5 ;  /* 0x3400000000007823 */ /* 0x000fe40000000005 */
[----:B0-----:R-:W-:-:S04]  /*06f0*/  FMUL R11, R10, R11 ;  /* 0x0000000b0a0b7220 */ /* 0x001fc80000400000 */
[----:B------:R-:W-:Y:S01]  /*0700*/  FADD R12, R8, -R11 ;  /* 0x8000000b080c7221 */ /* 0x000fe20000000000 */
[CC--:B------:R-:W-:Y:S01]  /*0710*/  FMUL R5, R11.reuse, R11.reuse ;  /* 0x0000000b0b057220 */ /* 0x0c0fe20000400000 */
[----:B------:R-:W-:Y:S02]  /*0720*/  FFMA R15, R11, 1.4426950216293334961, R0 ;  /* 0x3fb8aa3b0b0f7823 */ /* 0x000fe40000000000 */
[----:B------:R-:W-:Y:S01]  /*0730*/  FADD R13, R12, R12 ;  /* 0x0000000c0c0d7221 */ /* 0x000fe20000000000 */
[C---:B------:R-:W-:Y:S01]  /*0740*/  FFMA R12, R5.reuse, R14, 0.0032181653659790754318 ;  /* 0x3b52e7db050c7423 */ /* 0x040fe2000000000e */
[----:B------:R-:W-:Y:S02]  /*0750*/  FADD R0, R0, -R15 ;  /* 0x8000000f00007221 */ /* 0x000fe40000000000 */
[----:B------:R-:W-:Y:S01]  /*0760*/  FFMA R13, R8, -R11, R13 ;  /* 0x8000000b080d7223 */ /* 0x000fe2000000000d */
[----:B------:R-:W-:Y:S01]  /*0770*/  FFMA R12, R5, R12, 0.018033718690276145935 ;  /* 0x3c93bb73050c7423 */ /* 0x000fe2000000000c */
[----:B------:R-:W-:-:S02]  /*0780*/  FFMA R0, R11, 1.4426950216293334961, R0 ;  /* 0x3fb8aa3b0b007823 */ /* 0x000fc40000000000 */
[----:B------:R-:W-:Y:S01]  /*0790*/  FMUL R13, R10, R13 ;  /* 0x0000000d0a0d7220 */ /* 0x000fe20000400000 */
[----:B------:R-:W-:-:S03]  /*07a0*/  FFMA R12, R5, R12, 0.12022458761930465698 ;  /* 0x3df6384f050c7423 */ /* 0x000fc6000000000c */
[----:B------:R-:W-:Y:S01]  /*07b0*/  FFMA R0, R13, 1.4426950216293334961, R0 ;  /* 0x3fb8aa3b0d007823 */ /* 0x000fe20000000000 */
[----:B------:R-:W-:-:S03]  /*07c0*/  FMUL R12, R5, R12 ;  /* 0x0000000c050c7220 */ /* 0x000fc60000400000 */
[----:B------:R-:W-:Y:S01]  /*07d0*/  FFMA R8, R11, 1.9251366722983220825e-08, R0 ;  /* 0x32a55e340b087823 */ /* 0x000fe20000000000 */
[----:B------:R-:W-:-:S04]  /*07e0*/  FMUL R0, R12, 3 ;  /* 0x404000000c007820 */ /* 0x000fc80000400000 */
[----:B------:R-:W-:-:S04]  /*07f0*/  FFMA R13, R13, R0, R8 ;  /* 0x000000000d0d7223 */ /* 0x000fc80000000008 */
[----:B------:R-:W-:Y:S01]  /*0800*/  FFMA R12, R11, R12, R13 ;  /* 0x0000000c0b0c7223 */ /* 0x000fe2000000000d */
[----:B------:R-:W-:-:S03]  /*0810*/  HFMA2 R13, -RZ, RZ, 0.64013671875, -15.109375 ;  /* 0x391fcb8eff0d7431 */ /* 0x000fc600000001ff */
[----:B------:R-:W-:-:S04]  /*0820*/  FADD R0, R15, R12 ;  /* 0x0000000c0f007221 */ /* 0x000fc80000000000 */
[----:B------:R-:W-:Y:S01]  /*0830*/  FMUL R5, R0, 2.4000000953674316406 ;  /* 0x4019999a00057820 */ /* 0x000fe20000400000 */
[----:B------:R-:W-:-:S03]  /*0840*/  FADD R15, -R15, R0 ;  /* 0x000000000f0f7221 */ /* 0x000fc60000000100 */
[----:B------:R-:W0:Y:S01]  /*0850*/  FRND R8, R5 ;  /* 0x0000000500087307 */ /* 0x000e220000201000 */
[----:B------:R-:W-:Y:S01]  /*0860*/  FADD R15, R12, -R15 ;  /* 0x8000000f0c0f7221 */ /* 0x000fe20000000000 */
[----:B------:R-:W-:Y:S01]  /*0870*/  FFMA R0, R0, 2.4000000953674316406, -R5 ;  /* 0x4019999a00007823 */ /* 0x000fe20000000805 */
[C---:B------:R-:W-:Y:S02]  /*0880*/  FSETP.GT.AND P1, PT, |R5|.reuse, 152, PT ;  /* 0x431800000500780b */ /* 0x040fe40003f24200 */
[----:B------:R-:W-:Y:S01]  /*0890*/  FSETP.GEU.AND P2, PT, R5, RZ, PT ;  /* 0x000000ff0500720b */ /* 0x000fe20003f4e000 */
[----:B------:R-:W-:Y:S02]  /*08a0*/  FFMA R15, R15, 2.4000000953674316406, R0 ;  /* 0x4019999a0f0f7823 */ /* 0x000fe40000000000 */
[----:B------:R-:W1:Y:S01]  /*08b0*/  F2I.NTZ R11, R5 ;  /* 0x00000005000b7305 */ /* 0x000e620000203100 */
[----:B0-----:R-:W-:Y:S01]  /*08c0*/  FADD R0, R5, -R8 ;  /* 0x8000000805007221 */ /* 0x001fe20000000000 */
[----:B------:R-:W-:-:S03]  /*08d0*/  FSETP.GT.AND P0, PT, R8, RZ, PT ;  /* 0x000000ff0800720b */ /* 0x000fc60003f04000 */
[----:B------:R-:W-:Y:S01]  /*08e0*/  FADD R0, R0, R15 ;  /* 0x0000000f00007221 */ /* 0x000fe20000000000 */
[----:B------:R-:W-:Y:S02]  /*08f0*/  SEL R8, RZ, 0x83000000, P0 ;  /* 0x83000000ff087807 */ /* 0x000fe40000000000 */
[----:B------:R-:W-:Y:S01]  /*0900*/  FSETP.NEU.AND P0, PT, |R4|, +INF , PT ;  /* 0x7f8000000400780b */ /* 0x000fe20003f0d200 */
[----:B------:R-:W-:Y:S01]  /*0910*/  FFMA R13, R0, R13, 0.0013391353422775864601 ;  /* 0x3aaf85ed000d7423 */ /* 0x000fe2000000000d */
[----:B------:R-:W-:Y:S01]  /*0920*/  IADD3 R10, PT, PT, R8, 0x7f000000, RZ ;  /* 0x7f000000080a7810 */ /* 0x000fe20007ffe0ff */
[----:B-1----:R-:W-:Y:S01]  /*0930*/  IMAD R11, R11, 0x800000, -R8 ;  /* 0x008000000b0b7824 */ /* 0x002fe200078e0a08 */
[----:B------:R-:W-:Y:S01]  /*0940*/  FSEL R8, RZ, +INF , !P2 ;  /* 0x7f800000ff087808 */ /* 0x000fe20005000000 */
[----:B------:R-:W-:-:S04]  /*0950*/  FFMA R13, R0, R13, 0.0096188392490148544312 ;  /* 0x3c1d9856000d7423 */ /* 0x000fc8000000000d */
[----:B------:R-:W-:-:S04]  /*0960*/  FFMA R13, R0, R13, 0.055503588169813156128 ;  /* 0x3d6357bb000d7423 */ /* 0x000fc8000000000d */
[----:B------:R-:W-:-:S04]  /*0970*/  FFMA R13, R0, R13, 0.24022644758224487305 ;  /* 0x3e75fdec000d7423 */ /* 0x000fc8000000000d */
[----:B------:R-:W-:-:S04]  /*0980*/  FFMA R13, R0, R13, 0.69314718246459960938 ;  /* 0x3f317218000d7423 */ /* 0x000fc8000000000d */
[----:B------:R-:W-:-:S04]  /*0990*/  FFMA R13, R0, R13, 1 ;  /* 0x3f800000000d7423 */ /* 0x000fc8000000000d */
[----:B------:R-:W-:-:S04]  /*09a0*/  FMUL R10, R10, R13 ;  /* 0x0000000d0a0a7220 */ /* 0x000fc80000400000 */
[----:B------:R-:W-:Y:S01]  /*09b0*/  @!P1 FMUL R8, R11, R10 ;  /* 0x0000000a0b089220 */ /* 0x000fe20000400000 */
[----:B------:R-:W-:Y:S06]  /*09c0*/  @P0 BRA P3, `(.L_x_75) ;  /* 0x00000000004c0947 */ /* 0x000fec0001800000 */
[----:B------:R-:W-:-:S05]  /*09d0*/  FADD R4, R4, R4 ;  /* 0x0000000404047221 */ /* 0x000fca0000000000 */
[----:B------:R-:W-:Y:S01]  /*09e0*/  LOP3.LUT R8, R4, 0x7fffffff, RZ, 0xc0, !PT ;  /* 0x7fffffff04087812 */ /* 0x000fe200078ec0ff */
[----:B------:R-:W-:Y:S06]  /*09f0*/  BRA `(.L_x_75) ;  /* 0x0000000000407947 */ /* 0x000fec0003800000 */
.L_x_72:
[----:B------:R-:W-:Y:S01]  /*0a00*/  MOV R0, 0x3f800000 ;  /* 0x3f80000000007802 */ /* 0x000fe20000000f00 */
[----:B------:R-:W-:Y:S01]  /*0a10*/  IMAD.MOV.U32 R5, RZ, RZ, 0x3d9e8391 ;  /* 0x3d9e8391ff057424 */ /* 0x000fe200078e00ff */
[----:B------:R-:W0:Y:S01]  /*0a20*/  FCHK P0, R11, 12.920000076293945312 ;  /* 0x414eb8520b007902 */ /* 0x000e220000000000 */
[----:B------:R-:W-:Y:S02]  /*0a30*/  BSSY.RECONVERGENT B3, `(.L_x_75) ;  /* 0x000000c000037945 */ /* 0x000fe40003800200 */
[----:B------:R-:W-:-:S04]  /*0a40*/  FFMA R0, R5, -12.920000076293945312, R0 ;  /* 0xc14eb85205007823 */ /* 0x000fc80000000000 */
[----:B------:R-:W-:-:S04]  /*0a50*/  FFMA R0, R0, R5, 0.077399380505084991455 ;  /* 0x3d9e839100007423 */ /* 0x000fc80000000005 */
[----:B------:R-:W-:-:S04]  /*0a60*/  FFMA R4, R0, R11, RZ ;  /* 0x0000000b00047223 */ /* 0x000fc800000000ff */
[----:B------:R-:W-:-:S04]  /*0a70*/  FFMA R5, R4, -12.920000076293945312, R11 ;  /* 0xc14eb85204057823 */ /* 0x000fc8000000000b */
[----:B------:R-:W-:Y:S01]  /*0a80*/  FFMA R8, R0, R5, R4 ;  /* 0x0000000500087223 */ /* 0x000fe20000000004 */
[----:B0-----:R-:W-:Y:S06]  /*0a90*/  @!P0 BRA `(.L_x_76) ;  /* 0x0000000000148947 */ /* 0x001fec0003800000 */
[----:B------:R-:W-:Y:S02]  /*0aa0*/  HFMA2 R5, -RZ, RZ, 2.65234375, -0.5400390625 ;  /* 0x414eb852ff057431 */ /* 0x000fe400000001ff */
[----:B------:R-:W-:Y:S01]  /*0ab0*/  IMAD.MOV.U32 R0, RZ, RZ, R11 ;  /* 0x000000ffff007224 */ /* 0x000fe200078e000b */
[----:B------:R-:W-:-:S07]  /*0ac0*/  MOV R10, 0xae0 ;  /* 0x00000ae0000a7802 */ /* 0x000fce0000000f00 */
[----:B------:R-:W-:Y:S05]  /*0ad0*/  CALL.REL.NOINC `($__internal_5_$__cuda_sm3x_div_rn_noftz_f32_slowpath) ;  /* 0x0000003800647944 */ /* 0x000fea0003c00000 */
[----:B------:R-:W-:-:S07]  /*0ae0*/  IMAD.MOV.U32 R8, RZ, RZ, R0 ;  /* 0x000000ffff087224 */ /* 0x000fce00078e0000 */
.L_x_76:
[----:B------:R-:W-:Y:S05]  /*0af0*/  BSYNC.RECONVERGENT B3 ;  /* 0x0000000000037941 */ /* 0x000fea0003800200 */
.L_x_75:
[----:B------:R-:W-:Y:S05]  /*0b00*/  BSYNC.RECONVERGENT B2 ;  /* 0x0000000000027941 */ /* 0x000fea0003800200 */
.L_x_71:
        /* <DEDUP_REMOVED lines=8> */
[----:B------:R-:W-:-:S04]  /*0b90*/  FFMA R4, R5, -1.0549999475479125977, R4 ;  /* 0xbf870a3d05047823 */ /* 0x000fc80000000004 */
        /* <DEDUP_REMOVED lines=9> */
.L_x_80:
[----:B------:R-:W-:Y:S05]  /*0c30*/  BSYNC.RECONVERGENT B3 ;  /* 0x0000000000037941 */ /* 0x000fea0003800200 */
.L_x_79:
        /* <DEDUP_REMOVED lines=26> */
[----:B------:R-:W-:Y:S01]  /*0de0*/  FFMA R14, R5, R14, 0.0032181653659790754318 ;  /* 0x3b52e7db050e7423 */ /* 0x000fe2000000000e */
        /* <DEDUP_REMOVED lines=25> */
[----:B------:R-:W-:-:S04]  /*0f80*/  FADD R0, R0, R13 ;  /* 0x0000000d00007221 */ /* 0x000fc80000000000 */
[----:B------:R-:W-:-:S04]  /*0f90*/  FFMA R7, R0, R7, 0.0013391353422775864601 ;  /* 0x3aaf85ed00077423 */ /* 0x000fc80000000007 */
[----:B------:R-:W-:-:S04]  /*0fa0*/  FFMA R7, R0, R7, 0.0096188392490148544312 ;  /* 0x3c1d985600077423 */ /* 0x000fc80000000007 */
[----:B------:R-:W-:-:S04]  /*0fb0*/  FFMA R7, R0, R7, 0.055503588169813156128 ;  /* 0x3d6357bb00077423 */ /* 0x000fc80000000007 */
[----:B------:R-:W-:Y:S01]  /*0fc0*/  FFMA R11, R0, R7, 0.24022644758224487305 ;  /* 0x3e75fdec000b7423 */ /* 0x000fe20000000007 */
[----:B------:R-:W-:Y:S02]  /*0fd0*/  SEL R7, RZ, 0x83000000, P0 ;  /* 0x83000000ff077807 */ /* 0x000fe40000000000 */
[----:B------:R-:W-:Y:S01]  /*0fe0*/  FSETP.NEU.AND P0, PT, |R4|, +INF , PT ;  /* 0x7f8000000400780b */ /* 0x000fe20003f0d200 */
[----:B------:R-:W-:Y:S01]  /*0ff0*/  FFMA R11, R0, R11, 0.69314718246459960938 ;  /* 0x3f317218000b7423 */ /* 0x000fe2000000000b */
[----:B------:R-:W-:Y:S01]  /*1000*/  IADD3 R10, PT, PT, R7, 0x7f000000, RZ ;  /* 0x7f000000070a7810 */ /* 0x000fe20007ffe0ff */
[----:B-1----:R-:W-:Y:S01]  /*1010*/  IMAD R12, R12, 0x800000, -R7 ;  /* 0x008000000c0c7824 */ /* 0x002fe200078e0a07 */
[----:B------:R-:W-:Y:S01]  /*1020*/  FSEL R7, RZ, +INF , !P2 ;  /* 0x7f800000ff077808 */ /* 0x000fe20005000000 */
[----:B------:R-:W-:-:S04]  /*1030*/  FFMA R11, R0, R11, 1 ;  /* 0x3f800000000b7423 */ /* 0x000fc8000000000b */
[----:B------:R-:W-:-:S04]  /*1040*/  FMUL R11, R10, R11 ;  /* 0x0000000b0a0b7220 */ /* 0x000fc80000400000 */
[----:B------:R-:W-:Y:S01]  /*1050*/  @!P1 FMUL R7, R12, R11 ;  /* 0x0000000b0c079220 */ /* 0x000fe20000400000 */
[----:B------:R-:W-:Y:S06]  /*1060*/  @P0 BRA P3, `(.L_x_81) ;  /* 0x00000000004c0947 */ /* 0x000fec0001800000 */
[----:B------:R-:W-:-:S05]  /*1070*/  FADD R4, R4, R4 ;  /* 0x0000000404047221 */ /* 0x000fca0000000000 */
[----:B------:R-:W-:Y:S01]  /*1080*/  LOP3.LUT R7, R4, 0x7fffffff, RZ, 0xc0, !PT ;  /* 0x7fffffff04077812 */ /* 0x000fe200078ec0ff */
[----:B------:R-:W-:Y:S06]  /*1090*/  BRA `(.L_x_81) ;  /* 0x0000000000407947 */ /* 0x000fec0003800000 */
.L_x_78:
        /* <DEDUP_REMOVED lines=10> */
[----:B------:R-:W-:Y:S01]  /*1140*/  MOV R0, R7 ;  /* 0x0000000700007202 */ /* 0x000fe20000000f00 */
[----:B------:R-:W-:Y:S01]  /*1150*/  IMAD.MOV.U32 R5, RZ, RZ, 0x414eb852 ;  /* 0x414eb852ff057424 */ /* 0x000fe200078e00ff */
[----:B------:R-:W-:-:S07]  /*1160*/  MOV R10, 0x1180 ;  /* 0x00001180000a7802 */ /* 0x000fce0000000f00 */
[----:B------:R-:W-:Y:S05]  /*1170*/  CALL.REL.NOINC `($__internal_5_$__cuda_sm3x_div_rn_noftz_f32_slowpath) ;  /* 0x0000003000bc7944 */ /* 0x000fea0003c00000 */
.L_x_83:
[----:B------:R-:W-:Y:S05]  /*1180*/  BSYNC.RECONVERGENT B3 ;  /* 0x0000000000037941 */ /* 0x000fea0003800200 */
.L_x_82:
[----:B------:R-:W-:-:S07]  /*1190*/  MOV R7, R0 ;  /* 0x0000000000077202 */ /* 0x000fce0000000f00 */
.L_x_81:
[----:B------:R-:W-:Y:S05]  /*11a0*/  BSYNC.RECONVERGENT B2 ;  /* 0x0000000000027941 */ /* 0x000fea0003800200 */
.L_x_77:
[----:B------:R-:W-:Y:S01]  /*11b0*/  FSETP.GT.AND P0, PT, R9, 0.04044999927282333374, PT ;  /* 0x3d25aee60900780b */ /* 0x000fe20003f04000 */
[----:B------:R-:W-:-:S12]  /*11c0*/  BSSY.RECONVERGENT B2, `(.L_x_84) ;  /* 0x0000068000027945 */ /* 0x000fd80003800200 */
[----:B------:R-:W-:Y:S05]  /*11d0*/  @!P0 BRA `(.L_x_85) ;  /* 0x0000000400588947 */ /* 0x000fea0003800000 */
[----:B------:R-:W-:Y:S02]  /*11e0*/  HFMA2 R0, -RZ, RZ, 1.861328125, -0.0290374755859375 ;  /* 0x3f72a76fff007431 */ /* 0x000fe400000001ff */
        /* <DEDUP_REMOVED lines=10> */
[----:B------:R-:W-:Y:S02]  /*1290*/  MOV R0, R10 ;  /* 0x0000000a00007202 */ /* 0x000fe40000000f00 */
[----:B------:R-:W-:Y:S02]  /*12a0*/  MOV R5, 0x3f870a3d ;  /* 0x3f870a3d00057802 */ /* 0x000fe40000000f00 */
[----:B------:R-:W-:-:S07]  /*12b0*/  MOV R10, 0x12d0 ;  /* 0x000012d0000a7802 */ /* 0x000fce0000000f00 */
[----:B------:R-:W-:Y:S05]  /*12c0*/  CALL.REL.NOINC `($__internal_5_$__cuda_sm3x_div_rn_noftz_f32_slowpath) ;  /* 0x0000003000687944 */ /* 0x000fea0003c00000 */
.L_x_87:
[----:B------:R-:W-:Y:S05]  /*12d0*/  BSYNC.RECONVERGENT B3 ;  /* 0x0000000000037941 */ /* 0x000fea0003800200 */
.L_x_86:
[----:B------:R-:W-:Y:S01]  /*12e0*/  FSETP.NEU.AND P0, PT, R0, 1, PT ;  /* 0x3f8000000000780b */ /* 0x000fe20003f0d000 */
[----:B------:R-:W-:-:S12]  /*12f0*/  IMAD.MOV.U32 R9, RZ, RZ, 0x3f800000 ;  /* 0x3f800000ff097424 */ /* 0x000fd800078e00ff */
        /* <DEDUP_REMOVED lines=8> */
[----:B------:R-:W-:-:S04]  /*1380*/  FSEL R5, R5, |R0|, !P0 ;  /* 0x4000000005057208 */ /* 0x000fc80004000000 */
[----:B------:R-:W-:-:S04]  /*1390*/  IADD3 R4, PT, PT, R5, -0x3f3504f3, RZ ;  /* 0xc0cafb0d05047810 */ /* 0x000fc80007ffe0ff */
        /* <DEDUP_REMOVED lines=27> */
[----:B------:R-:W-:-:S03]  /*1550*/  MOV R9, 0x391fcb8e ;  /* 0x391fcb8e00097802 */ /* 0x000fc60000000f00 */
        /* <DEDUP_REMOVED lines=20> */
[----:B-1----:R-:W-:Y:S01]  /*16a0*/  LEA R12, R12, -R9, 0x17 ;  /* 0x800000090c0c7211 */ /* 0x002fe200078eb8ff */
[----:B------:R-:W-:Y:S01]  /*16b0*/  VIADD R10, R9, 0x7f000000 ;  /* 0x7f000000090a7836 */ /* 0x000fe20000000000 */
        /* <DEDUP_REMOVED lines=8> */
.L_x_85:
[----:B------:R-:W-:Y:S01]  /*1740*/  HFMA2 R0, -RZ, RZ, 1.404296875, -5.4419040679931640625e-05 ;  /* 0x3d9e8391ff007431 */ /* 0x000fe200000001ff */
[----:B------:R-:W-:Y:S01]  /*1750*/  MOV R5, 0x3f800000 ;  /* 0x3f80000000057802 */ /* 0x000fe20000000f00 */
[----:B------:R-:W0:Y:S01]  /*1760*/  FCHK P0, R9, 12.920000076293945312 ;  /* 0x414eb85209007902 */ /* 0x000e220000000000 */
[----:B------:R-:W-:Y:S03]  /*1770*/  BSSY.RECONVERGENT B3, `(.L_x_89) ;  /* 0x000000b000037945 */ /* 0x000fe60003800200 */
[----:B------:R-:W-:-:S04]  /*1780*/  FFMA R5, R0, -12.920000076293945312, R5 ;  /* 0xc14eb85200057823 */ /* 0x000fc80000000005 */
[----:B------:R-:W-:-:S04]  /*1790*/  FFMA R0, R5, R0, 0.077399380505084991455 ;  /* 0x3d9e839105007423 */ /* 0x000fc80000000000 */
[----:B------:R-:W-:-:S04]  /*17a0*/  FFMA R4, R0, R9, RZ ;  /* 0x0000000900047223 */ /* 0x000fc800000000ff */
[----:B------:R-:W-:-:S04]  /*17b0*/  FFMA R5, R4, -12.920000076293945312, R9 ;  /* 0xc14eb85204057823 */ /* 0x000fc80000000009 */
[----:B------:R-:W-:Y:S01]  /*17c0*/  FFMA R0, R0, R5, R4 ;  /* 0x0000000500007223 */ /* 0x000fe20000000004 */
[----:B0-----:R-:W-:Y:S06]  /*17d0*/  @!P0 BRA `(.L_x_90) ;  /* 0x0000000000108947 */ /* 0x001fec0003800000 */
[----:B------:R-:W-:Y:S01]  /*17e0*/  IMAD.MOV.U32 R0, RZ, RZ, R9 ;  /* 0x000000ffff007224 */ /* 0x000fe200078e0009 */
[----:B------:R-:W-:Y:S02]  /*17f0*/  MOV R5, 0x414eb852 ;  /* 0x414eb85200057802 */ /* 0x000fe40000000f00 */
[----:B------:R-:W-:-:S07]  /*1800*/  MOV R10, 0x1820 ;  /* 0x00001820000a7802 */ /* 0x000fce0000000f00 */
[----:B------:R-:W-:Y:S05]  /*1810*/  CALL.REL.NOINC `($__internal_5_$__cuda_sm3x_div_rn_noftz_f32_slowpath) ;  /* 0x0000002c00147944 */ /* 0x000fea0003c00000 */
.L_x_90:
[----:B------:R-:W-:Y:S05]  /*1820*/  BSYNC.RECONVERGENT B3 ;  /* 0x0000000000037941 */ /* 0x000fea0003800200 */
.L_x_89:
[----:B------:R-:W-:-:S07]  /*1830*/  MOV R9, R0 ;  /* 0x0000000000097202 */ /* 0x000fce0000000f00 */
.L_x_88:
[----:B------:R-:W-:Y:S05]  /*1840*/  BSYNC.RECONVERGENT B2 ;  /* 0x0000000000027941 */ /* 0x000fea0003800200 */
.L_x_84:
[----:B------:R-:W0:Y:S01]  /*1850*/  LDC.64 R4, c[0x0][0x388] ;  /* 0x0000e200ff047b82 */ /* 0x000e220000000a00 */
[----:B------:R-:W-:Y:S01]  /*1860*/  FMUL R7, R7, 100 ;  /* 0x42c8000007077820 */ /* 0x000fe20000400000 */
[----:B------:R-:W-:Y:S01]  /*1870*/  FMUL R8, R8, 100 ;  /* 0x42c8000008087820 */ /* 0x000fe20000400000 */
[----:B------:R-:W-:Y:S02]  /*1880*/  FMUL R9, R9, 100 ;  /* 0x42c8000009097820 */ /* 0x000fe40000400000 */
[C---:B------:R-:W-:Y:S01]  /*1890*/  FMUL R11, R7.reuse, 0.35758000612258911133 ;  /* 0x3eb714ba070b7820 */ /* 0x040fe20000400000 */
[C---:B------:R-:W-:Y:S01]  /*18a0*/  FMUL R13, R7.reuse, 0.71516001224517822266 ;  /* 0x3f3714ba070d7820 */ /* 0x040fe20000400000 */
[----:B------:R-:W-:Y:S02]  /*18b0*/  FMUL R7, R7, 0.11919300258159637451 ;  /* 0x3df41b7607077820 */ /* 0x000fe40000400000 */
[C---:B------:R-:W-:Y:S01]  /*18c0*/  FFMA R0, R8.reuse, 0.41245299577713012695, R11 ;  /* 0x3ed32d0a08007823 */ /* 0x040fe2000000000b */
[C---:B------:R-:W-:Y:S01]  /*18d0*/  FFMA R10, R8.reuse, 0.21267099678516387939, R13 ;  /* 0x3e59c66d080a7823 */ /* 0x040fe2000000000d */
[----:B------:R-:W-:-:S02]  /*18e0*/  FFMA R8, R8, 0.019333999603986740112, R7 ;  /* 0x3c9e625608087823 */ /* 0x000fc40000000007 */
[C---:B------:R-:W-:Y:S01]  /*18f0*/  FFMA R7, R9.reuse, 0.18042300641536712646, R0 ;  /* 0x3e38c0cf09077823 */ /* 0x040fe20000000000 */
[C---:B------:R-:W-:Y:S01]  /*1900*/  FFMA R13, R9.reuse, 0.072168998420238494873, R10 ;  /* 0x3d93cd57090d7823 */ /* 0x040fe2000000000a */
[----:B------:R-:W-:Y:S01]  /*1910*/  FFMA R15, R9, 0.95022702217102050781, R8 ;  /* 0x3f734214090f7823 */ /* 0x000fe20000000008 */
[----:B0-----:R-:W-:-:S05]  /*1920*/  IMAD.WIDE R4, R2, 0x4, R4 ;  /* 0x0000000402047825 */ /* 0x001fca00078e0204 */
[----:B------:R-:W-:Y:S04]  /*1930*/  STG.E desc[UR4][R4.64], R7 ;  /* 0x0000000704007986 */ /* 0x000fe8000c101904 */
[----:B------:R0:W-:Y:S04]  /*1940*/  STG.E desc[UR4][R4.64+0x4], R13 ;  /* 0x0000040d04007986 */ /* 0x0001e8000c101904 */
[----:B------:R1:W-:Y:S01]  /*1950*/  STG.E desc[UR4][R4.64+0x8], R15 ;  /* 0x0000080f04007986 */ /* 0x0003e2000c101904 */
[----:B------:R-:W-:Y:S06]  /*1960*/  BAR.SYNC.DEFER_BLOCKING 0x0 ;  /* 0x0000000000007b1d */ /* 0x000fec0000010000 */
[----:B------:R-:W2:Y:S01]  /*1970*/  LDG.E R18, desc[UR4][R4.64] ;  /* 0x0000000404127981 */ /* 0x000ea2000c1e1900 */
[----:B------:R-:W3:Y:S01]  /*1980*/  MUFU.RCP64H R9, 95.0469970703125 ;  /* 0x4057c30200097908 */ /* 0x000ee20000001800 */
[----:B------:R-:W-:-:S02]  /*1990*/  HFMA2 R17, -RZ, RZ, 2.169921875, -3.50390625 ;  /* 0x4057c302ff117431 */ /* 0x000fc400000001ff */
[----:B------:R-:W-:Y:S01]  /*19a0*/  IMAD.MOV.U32 R16, RZ, RZ, 0xc49ba5e ;  /* 0x0c49ba5eff107424 */ /* 0x000fe200078e00ff */
[----:B------:R-:W-:Y:S01]  /*19b0*/  MOV R8, 0x1 ;  /* 0x0000000100087802 */ /* 0x000fe20000000f00 */
[----:B------:R-:W5:Y:S04]  /*19c0*/  LDG.E R0, desc[UR4][R4.64+0x4] ;  /* 0x0000040404007981 */ /* 0x000f68000c1e1900 */
[----:B------:R1:W5:Y:S01]  /*19d0*/  LDG.E R14, desc[UR4][R4.64+0x8] ;  /* 0x00000804040e7981 */ /* 0x000362000c1e1900 */
[----:B------:R-:W-:Y:S01]  /*19e0*/  BSSY.RECONVERGENT B0, `(.L_x_91) ;  /* 0x0000014000007945 */ /* 0x000fe20003800200 */
[----:B---3--:R-:W-:-:S08]  /*19f0*/  DFMA R10, R8, -R16, 1 ;  /* 0x3ff00000080a742b */ /* 0x008fd00000000810 */
[----:B------:R-:W-:-:S08]  /*1a00*/  DFMA R10, R10, R10, R10 ;  /* 0x0000000a0a0a722b */ /* 0x000fd0000000000a */
[----:B------:R-:W-:-:S08]  /*1a10*/  DFMA R10, R8, R10, R8 ;  /* 0x0000000a080a722b */ /* 0x000fd00000000008 */
[----:B0-----:R-:W-:-:S08]  /*1a20*/  DFMA R12, R10, -R16, 1 ;  /* 0x3ff000000a0c742b */ /* 0x001fd00000000810 */
[----:B------:R-:W-:Y:S01]  /*1a30*/  DFMA R12, R10, R12, R10 ;  /* 0x0000000c0a0c722b */ /* 0x000fe2000000000a */
[----:B--2---:R-:W0:Y:S07]  /*1a40*/  F2F.F64.F32 R8, R18 ;  /* 0x0000001200087310 */ /* 0x004e2e0000201800 */
[----:B0-----:R-:W-:Y:S01]  /*1a50*/  DMUL R10, R8, R12 ;  /* 0x0000000c080a7228 */ /* 0x001fe20000000000 */
[----:B------:R-:W-:-:S07]  /*1a60*/  FSETP.GEU.AND P1, PT, |R9|, 6.5827683646048100446e-37, PT ;  /* 0x036000000900780b */ /* 0x000fce0003f2e200 */
[----:B-1----:R-:W-:-:S08]  /*1a70*/  DFMA R4, R10, -R16, R8 ;  /* 0x800000100a04722b */ /* 0x002fd00000000008 */
[----:B------:R-:W-:-:S10]  /*1a80*/  DFMA R4, R12, R4, R10 ;  /* 0x000000040c04722b */ /* 0x000fd4000000000a */
[----:B------:R-:W-:-:S05]  /*1a90*/  FFMA R7, RZ, 3.3712773323059082031, R5 ;  /* 0x4057c302ff077823 */ /* 0x000fca0000000005 */
[----:B------:R-:W-:-:S13]  /*1aa0*/  FSETP.GT.AND P0, PT, |R7|, 1.469367938527859385e-39, PT ;  /* 0x001000000700780b */ /* 0x000fda0003f04200 */
[----:B------:R-:W-:Y:S05]  /*1ab0*/  @P0 BRA P1, `(.L_x_92) ;  /* 0x0000000000180947 */ /* 0x000fea0000800000 */
[----:B------:R-:W-:Y:S01]  /*1ac0*/  IMAD.MOV.U32 R12, RZ, RZ, R8 ;  /* 0x000000ffff0c7224 */ /* 0x000fe200078e0008 */
[----:B------:R-:W-:Y:S01]  /*1ad0*/  MOV R13, R9 ;  /* 0x00000009000d7202 */ /* 0x000fe20000000f00 */
[----:B------:R-:W-:Y:S01]  /*1ae0*/  IMAD.MOV.U32 R11, RZ, RZ, 0x4057c302 ;  /* 0x4057c302ff0b7424 */ /* 0x000fe200078e00ff */
[----:B------:R-:W-:Y:S02]  /*1af0*/  MOV R10, 0xc49ba5e ;  /* 0x0c49ba5e000a7802 */ /* 0x000fe40000000f00 */
[----:B------:R-:W-:-:S07]  /*1b00*/  MOV R16, 0x1b20 ;  /* 0x00001b2000107802 */ /* 0x000fce0000000f00 */
[----:B-----5:R-:W-:Y:S05]  /*1b10*/  CALL.REL.NOINC `($__internal_3_$__cuda_sm20_div_rn_f64_full) ;  /* 0x0000002000247944 */ /* 0x020fea0003c00000 */
.L_x_92:
[----:B------:R-:W-:Y:S05]  /*1b20*/  BSYNC.RECONVERGENT B0 ;  /* 0x0000000000007941 */ /* 0x000fea0003800200 */
.L_x_91:
[----:B------:R-:W-:Y:S01]  /*1b30*/  HFMA2 R8, -RZ, RZ, 3.390625, 0 ;  /* 0x42c80000ff087431 */ /* 0x000fe200000001ff */
[----:B------:R-:W-:Y:S01]  /*1b40*/  MOV R15, 0x3c23d70a ;  /* 0x3c23d70a000f7802 */ /* 0x000fe20000000f00 */
[----:B-----5:R-:W0:Y:S01]  /*1b50*/  FCHK P0, R0, 100 ;  /* 0x42c8000000007902 */ /* 0x020e220000000000 */
[----:B------:R-:W-:Y:S03]  /*1b60*/  BSSY.RECONVERGENT B2, `(.L_x_93) ;  /* 0x000000c000027945 */ /* 0x000fe60003800200 */
[----:B------:R-:W-:-:S04]  /*1b70*/  FFMA R8, R15, -R8, 1 ;  /* 0x3f8000000f087423 */ /* 0x000fc80000000808 */
[----:B------:R1:W2:Y:S01]  /*1b80*/  F2F.F32.F64 R7, R4 ;  /* 0x0000000400077310 */ /* 0x0002a20000301000 */
[----:B------:R-:W-:-:S04]  /*1b90*/  FFMA R15, R8, R15, 0.0099999997764825820923 ;  /* 0x3c23d70a080f7423 */ /* 0x000fc8000000000f */
[----:B------:R-:W-:-:S04]  /*1ba0*/  FFMA R8, R0, R15, RZ ;  /* 0x0000000f00087223 */ /* 0x000fc800000000ff */
[----:B------:R-:W-:-:S04]  /*1bb0*/  FFMA R9, R8, -100, R0 ;  /* 0xc2c8000008097823 */ /* 0x000fc80000000000 */
[----:B------:R-:W-:Y:S01]  /*1bc0*/  FFMA R15, R15, R9, R8 ;  /* 0x000000090f0f7223 */ /* 0x000fe20000000008 */
[----:B01----:R-:W-:Y:S06]  /*1bd0*/  @!P0 BRA `(.L_x_94) ;  /* 0x0000000000108947 */ /* 0x003fec0003800000 */
[----:B------:R-:W-:Y:S01]  /*1be0*/  IMAD.MOV.U32 R5, RZ, RZ, 0x42c80000 ;  /* 0x42c80000ff057424 */ /* 0x000fe200078e00ff */
[----:B------:R-:W-:-:S07]  /*1bf0*/  MOV R10, 0x1c10 ;  /* 0x00001c10000a7802 */ /* 0x000fce0000000f00 */
[----:B--2---:R-:W-:Y:S05]  /*1c00*/  CALL.REL.NOINC `($__internal_5_$__cuda_sm3x_div_rn_noftz_f32_slowpath) ;  /* 0x0000002800187944 */ /* 0x004fea0003c00000 */
[----:B------:R-:W-:-:S07]  /*1c10*/  MOV R15, R0 ;  /* 0x00000000000f7202 */ /* 0x000fce0000000f00 */
.L_x_94:
[----:B------:R-:W-:Y:S05]  /*1c20*/  BSYNC.RECONVERGENT B2 ;  /* 0x0000000000027941 */ /* 0x000fea0003800200 */
.L_x_93:
[----:B------:R-:W0:Y:S01]  /*1c30*/  MUFU.RCP64H R5, 108.88299560546875 ;  /* 0x405b388300057908 */ /* 0x000e220000001800 */
[----:B------:R-:W-:Y:S02]  /*1c40*/  HFMA2 R12, -RZ, RZ, 0.00078487396240234375, -0.00184345245361328125 ;  /* 0x126e978dff0c7431 */ /* 0x000fe400000001ff */
[----:B------:R-:W-:Y:S01]  /*1c50*/  IMAD.MOV.U32 R13, RZ, RZ, 0x405b3883 ;  /* 0x405b3883ff0d7424 */ /* 0x000fe200078e00ff */
[----:B------:R-:W-:Y:S01]  /*1c60*/  MOV R4, 0x1 ;  /* 0x0000000100047802 */ /* 0x000fe20000000f00 */
[----:B------:R-:W-:Y:S05]  /*1c70*/  BSSY.RECONVERGENT B0, `(.L_x_95) ;  /* 0x0000014000007945 */ /* 0x000fea0003800200 */
[----:B0-----:R-:W-:-:S08]  /*1c80*/  DFMA R8, R4, -R12, 1 ;  /* 0x3ff000000408742b */ /* 0x001fd0000000080c */
[----:B------:R-:W-:-:S08]  /*1c90*/  DFMA R8, R8, R8, R8 ;  /* 0x000000080808722b */ /* 0x000fd00000000008 */
[----:B------:R-:W-:Y:S02]  /*1ca0*/  DFMA R4, R4, R8, R4 ;  /* 0x000000080404722b */ /* 0x000fe40000000004 */
[----:B------:R-:W0:Y:S06]  /*1cb0*/  F2F.F64.F32 R8, R14 ;  /* 0x0000000e00087310 */ /* 0x000e2c0000201800 */
[----:B------:R-:W-:-:S08]  /*1cc0*/  DFMA R10, R4, -R12, 1 ;  /* 0x3ff00000040a742b */ /* 0x000fd0000000080c */
[----:B------:R-:W-:Y:S01]  /*1cd0*/  DFMA R4, R4, R10, R4 ;  /* 0x0000000a0404722b */ /* 0x000fe20000000004 */
[----:B0-----:R-:W-:-:S07]  /*1ce0*/  FSETP.GEU.AND P1, PT, |R9|, 6.5827683646048100446e-37, PT ;  /* 0x036000000900780b */ /* 0x001fce0003f2e200 */
[----:B------:R-:W-:-:S08]  /*1cf0*/  DMUL R10, R8, R4 ;  /* 0x00000004080a7228 */ /* 0x000fd00000000000 */
[----:B------:R-:W-:-:S08]  /*1d00*/  DFMA R12, R10, -R12, R8 ;  /* 0x8000000c0a0c722b */ /* 0x000fd00000000008 */
[----:B------:R-:W-:-:S10]  /*1d10*/  DFMA R4, R4, R12, R10 ;  /* 0x0000000c0404722b */ /* 0x000fd4000000000a */
[----:B------:R-:W-:-:S05]  /*1d20*/  FFMA R0, RZ, 3.4253242015838623047, R5 ;  /* 0x405b3883ff007823 */ /* 0x000fca0000000005 */
[----:B------:R-:W-:-:S13]  /*1d30*/  FSETP.GT.AND P0, PT, |R0|, 1.469367938527859385e-39, PT ;  /* 0x001000000000780b */ /* 0x000fda0003f04200 */
[----:B------:R-:W-:Y:S05]  /*1d40*/  @P0 BRA P1, `(.L_x_96) ;  /* 0x0000000000180947 */ /* 0x000fea0000800000 */
[----:B------:R-:W-:Y:S01]  /*1d50*/  MOV R12, R8 ;  /* 0x00000008000c7202 */ /* 0x000fe20000000f00 */
[----:B------:R-:W-:Y:S01]  /*1d60*/  IMAD.MOV.U32 R13, RZ, RZ, R9 ;  /* 0x000000ffff0d7224 */ /* 0x000fe200078e0009 */
[----:B------:R-:W-:Y:S02]  /*1d70*/  MOV R10, 0x126e978d ;  /* 0x126e978d000a7802 */ /* 0x000fe40000000f00 */
[----:B------:R-:W-:Y:S02]  /*1d80*/  MOV R11, 0x405b3883 ;  /* 0x405b3883000b7802 */ /* 0x000fe40000000f00 */
[----:B------:R-:W-:-:S07]  /*1d90*/  MOV R16, 0x1db0 ;  /* 0x00001db000107802 */ /* 0x000fce0000000f00 */
[----:B--2---:R-:W-:Y:S05]  /*1da0*/  CALL.REL.NOINC `($__internal_3_$__cuda_sm20_div_rn_f64_full) ;  /* 0x0000001c00807944 */ /* 0x004fea0003c00000 */
.L_x_96:
[----:B------:R-:W-:Y:S05]  /*1db0*/  BSYNC.RECONVERGENT B0 ;  /* 0x0000000000007941 */ /* 0x000fea0003800200 */
.L_x_95:
[----:B--2---:R-:W-:Y:S01]  /*1dc0*/  FSETP.GT.AND P0, PT, R7, 0.0088560003787279129028, PT ;  /* 0x3c1118c20700780b */ /* 0x004fe20003f04000 */
[----:B------:R0:W1:Y:S01]  /*1dd0*/  F2F.F32.F64 R4, R4 ;  /* 0x0000000400047310 */ /* 0x0000620000301000 */
[----:B------:R-:W-:Y:S11]  /*1de0*/  BSSY.RECONVERGENT B0, `(.L_x_97) ;  /* 0x000004e000007945 */ /* 0x000ff60003800200 */
[----:B0-----:R-:W-:Y:S05]  /*1df0*/  @!P0 BRA `(.L_x_98) ;  /* 0x0000000400148947 */ /* 0x001fea0003800000 */
[----:B------:R-:W-:Y:S01]  /*1e00*/  FSETP.NEU.AND P0, PT, R7, 1, PT ;  /* 0x3f8000000700780b */ /* 0x000fe20003f0d000 */
[----:B------:R-:W-:-:S12]  /*1e10*/  IMAD.MOV.U32 R0, RZ, RZ, 0x3f800000 ;  /* 0x3f800000ff007424 */ /* 0x000fd800078e00ff */
[----:B------:R-:W-:Y:S05]  /*1e20*/  @!P0 BRA `(.L_x_99) ;  /* 0x0000000400248947 */ /* 0x000fea0003800000 */
[----:B------:R-:W-:-:S13]  /*1e30*/  FSETP.NAN.AND P0, PT, |R7|, |R7|, PT ;  /* 0x400000070700720b */ /* 0x000fda0003f08200 */
[----:B------:R-:W-:Y:S01]  /*1e40*/  @P0 FADD R0, R7, 0.33000001311302185059 ;  /* 0x3ea8f5c307000421 */ /* 0x000fe20000000000 */
[----:B------:R-:W-:Y:S06]  /*1e50*/  @P0 BRA `(.L_x_99) ;  /* 0x0000000400180947 */ /* 0x000fec0003800000 */
[C---:B------:R-:W-:Y:S01]  /*1e60*/  FMUL R0, |R7|.reuse, 16777216 ;  /* 0x4b80000007007820 */ /* 0x040fe20000400200 */
[C---:B------:R-:W-:Y:S01]  /*1e70*/  FSETP.GEU.AND P0, PT, |R7|.reuse, 1.175494350822287508e-38, PT ;  /* 0x008000000700780b */ /* 0x040fe20003f0e200 */
[----:B------:R-:W-:Y:S01]  /*1e80*/  IMAD.MOV.U32 R12, RZ, RZ, 0x3a2c32e4 ;  /* 0x3a2c32e4ff0c7424 */ /* 0x000fe200078e00ff */
[----:B------:R-:W-:Y:S02]  /*1e90*/  FSETP.NEU.AND P2, PT, |R7|, +INF , PT ;  /* 0x7f8000000700780b */ /* 0x000fe40003f4d200 */
        /* <DEDUP_REMOVED lines=27> */
[----:B------:R-:W-:Y:S01]  /*2050*/  FFMA R5, R8, R5, R9 ;  /* 0x0000000508057223 */ /* 0x000fe20000000009 */
[----:B------:R-:W-:-:S03]  /*2060*/  MOV R9, 0x391fcb8e ;  /* 0x391fcb8e00097802 */ /* 0x000fc60000000f00 */
[----:B------:R-:W-:-:S04]  /*2070*/  FFMA R10, R11, R10, R5 ;  /* 0x0000000a0b0a7223 */ /* 0x000fc80000000005 */
[----:B------:R-:W-:-:S04]  /*2080*/  FADD R0, R17, R10 ;  /* 0x0000000a11007221 */ /* 0x000fc80000000000 */
[----:B------:R-:W-:Y:S01]  /*2090*/  FMUL R5, R0, 0.33000001311302185059 ;  /* 0x3ea8f5c300057820 */ /* 0x000fe20000400000 */
[----:B------:R-:W-:-:S03]  /*20a0*/  FADD R17, -R17, R0 ;  /* 0x0000000011117221 */ /* 0x000fc60000000100 */
[----:B------:R-:W0:Y:S01]  /*20b0*/  FRND R8, R5 ;  /* 0x0000000500087307 */ /* 0x000e220000201000 */
[----:B------:R-:W-:Y:S01]  /*20c0*/  FADD R17, R10, -R17 ;  /* 0x800000110a117221 */ /* 0x000fe20000000000 */
[----:B------:R-:W-:Y:S01]  /*20d0*/  FFMA R0, R0, 0.33000001311302185059, -R5 ;  /* 0x3ea8f5c300007823 */ /* 0x000fe20000000805 */
[----:B------:R-:W-:-:S03]  /*20e0*/  FSETP.GT.AND P1, PT, |R5|, 152, PT ;  /* 0x431800000500780b */ /* 0x000fc60003f24200 */
[----:B------:R-:W-:Y:S01]  /*20f0*/  FFMA R17, R17, 0.33000001311302185059, R0 ;  /* 0x3ea8f5c311117823 */ /* 0x000fe20000000000 */
[----:B0-----:R-:W-:Y:S01]  /*2100*/  FADD R0, R5, -R8 ;  /* 0x8000000805007221 */ /* 0x001fe20000000000 */
[----:B------:R-:W-:-:S03]  /*2110*/  FSETP.GT.AND P0, PT, R8, RZ, PT ;  /* 0x000000ff0800720b */ /* 0x000fc60003f04000 */
[----:B------:R-:W-:Y:S01]  /*2120*/  FADD R0, R0, R17 ;  /* 0x0000001100007221 */ /* 0x000fe20000000000 */
[----:B------:R-:W-:Y:S02]  /*2130*/  SEL R8, RZ, 0x83000000, P0 ;  /* 0x83000000ff087807 */ /* 0x000fe40000000000 */
[----:B------:R-:W-:Y:S01]  /*2140*/  FSETP.GEU.AND P0, PT, R5, RZ, PT ;  /* 0x000000ff0500720b */ /* 0x000fe20003f0e000 */
[----:B------:R-:W-:Y:S01]  /*2150*/  FFMA R9, R0, R9, 0.0013391353422775864601 ;  /* 0x3aaf85ed00097423 */ /* 0x000fe20000000009 */
[----:B------:R-:W-:-:S03]  /*2160*/  IADD3 R10, PT, PT, R8, 0x7f000000, RZ ;  /* 0x7f000000080a7810 */ /* 0x000fc60007ffe0ff */
[C---:B------:R-:W-:Y:S02]  /*2170*/  FFMA R11, R0.reuse, R9, 0.0096188392490148544312 ;  /* 0x3c1d9856000b7423 */ /* 0x040fe40000000009 */
[----:B------:R-:W0:Y:S02]  /*2180*/  F2I.NTZ R9, R5 ;  /* 0x0000000500097305 */ /* 0x000e240000203100 */
[----:B------:R-:W-:-:S04]  /*2190*/  FFMA R11, R0, R11, 0.055503588169813156128 ;  /* 0x3d6357bb000b7423 */ /* 0x000fc8000000000b */
[----:B------:R-:W-:-:S04]  /*21a0*/  FFMA R11, R0, R11, 0.24022644758224487305 ;  /* 0x3e75fdec000b7423 */ /* 0x000fc8000000000b */
[----:B------:R-:W-:-:S04]  /*21b0*/  FFMA R11, R0, R11, 0.69314718246459960938 ;  /* 0x3f317218000b7423 */ /* 0x000fc8000000000b */
[----:B------:R-:W-:Y:S01]  /*21c0*/  FFMA R11, R0, R11, 1 ;  /* 0x3f800000000b7423 */ /* 0x000fe2000000000b */
[----:B0-----:R-:W-:Y:S01]  /*21d0*/  IMAD R9, R9, 0x800000, -R8 ;  /* 0x0080000009097824 */ /* 0x001fe200078e0a08 */
[----:B------:R-:W-:Y:S02]  /*21e0*/  FSEL R0, RZ, +INF , !P0 ;  /* 0x7f800000ff007808 */ /* 0x000fe40004000000 */
[----:B------:R-:W-:-:S04]  /*21f0*/  FMUL R10, R10, R11 ;  /* 0x0000000b0a0a7220 */ /* 0x000fc80000400000 */
[----:B------:R-:W-:Y:S01]  /*2200*/  @!P1 FMUL R0, R9, R10 ;  /* 0x0000000a09009220 */ /* 0x000fe20000400000 */
[----:B------:R-:W-:Y:S06]  /*2210*/  @P2 BRA `(.L_x_99) ;  /* 0x0000000000282947 */ /* 0x000fec0003800000 */
[----:B------:R-:W-:-:S05]  /*2220*/  FADD R0, R7, R7 ;  /* 0x0000000707007221 */ /* 0x000fca0000000000 */
[----:B------:R-:W-:Y:S01]  /*2230*/  LOP3.LUT R0, R0, 0x7fffffff, RZ, 0xc0, !PT ;  /* 0x7fffffff00007812 */ /* 0x000fe200078ec0ff */
[----:B------:R-:W-:Y:S06]  /*2240*/  BRA `(.L_x_99) ;  /* 0x00000000001c7947 */ /* 0x000fec0003800000 */
.L_x_98:
[----:B------:R-:W0:Y:S01]  /*2250*/  F2F.F64.F32 R8, R7 ;  /* 0x0000000700087310 */ /* 0x000e220000201800 */
[----:B------:R-:W-:Y:S01]  /*2260*/  HFMA2 R10, -RZ, RZ, 653, 62144 ;  /* 0x611a7b96ff0a7431 */ /* 0x000fe200000001ff */
[----:B------:R-:W-:Y:S01]  /*2270*/  MOV R11, 0x3fc1a7b9 ;  /* 0x3fc1a7b9000b7802 */ /* 0x000fe20000000f00 */
[----:B------:R-:W-:Y:S01]  /*2280*/  UMOV UR6, 0x53f7ced9 ;  /* 0x53f7ced900067882 */ /* 0x000fe20000000000 */
[----:B------:R-:W-:-:S04]  /*2290*/  UMOV UR7, 0x401f25e3 ;  /* 0x401f25e300077882 */ /* 0x000fc80000000000 */
[----:B0-----:R-:W-:-:S06]  /*22a0*/  DFMA R8, R8, UR6, R10 ;  /* 0x0000000608087c2b */ /* 0x001fcc000800000a */
[----:B------:R0:W2:Y:S05]  /*22b0*/  F2F.F32.F64 R0, R8 ;  /* 0x0000000800007310 */ /* 0x0000aa0000301000 */
.L_x_99:
[----:B------:R-:W-:Y:S05]  /*22c0*/  BSYNC.RECONVERGENT B0 ;  /* 0x0000000000007941 */ /* 0x000fea0003800200 */
.L_x_97:
[----:B------:R-:W-:Y:S01]  /*22d0*/  FSETP.GT.AND P0, PT, R15, 0.0088560003787279129028, PT ;  /* 0x3c1118c20f00780b */ /* 0x000fe20003f04000 */
[----:B------:R-:W-:-:S12]  /*22e0*/  BSSY.RECONVERGENT B0, `(.L_x_100) ;  /* 0x000004e000007945 */ /* 0x000fd80003800200 */
[----:B------:R-:W-:Y:S05]  /*22f0*/  @!P0 BRA `(.L_x_101) ;  /* 0x0000000400148947 */ /* 0x000fea0003800000 */
[----:B------:R-:W-:Y:S01]  /*2300*/  FSETP.NEU.AND P0, PT, R15, 1, PT ;  /* 0x3f8000000f00780b */ /* 0x000fe20003f0d000 */
[----:B------:R-:W-:-:S12]  /*2310*/  IMAD.MOV.U32 R5, RZ, RZ, 0x3f800000 ;  /* 0x3f800000ff057424 */ /* 0x000fd800078e00ff */
[----:B------:R-:W-:Y:S05]  /*2320*/  @!P0 BRA `(.L_x_102) ;  /* 0x0000000400248947 */ /* 0x000fea0003800000 */
[----:B------:R-:W-:-:S13]  /*2330*/  FSETP.NAN.AND P0, PT, |R15|, |R15|, PT ;  /* 0x4000000f0f00720b */ /* 0x000fda0003f08200 */
[----:B------:R-:W-:Y:S01]  /*2340*/  @P0 FADD R5, R15, 0.33000001311302185059 ;  /* 0x3ea8f5c30f050421 */ /* 0x000fe20000000000 */
[----:B------:R-:W-:Y:S06]  /*2350*/  @P0 BRA `(.L_x_102) ;  /* 0x0000000400180947 */ /* 0x000fec0003800000 */
[C---:B0-----:R-:W-:Y:S01]  /*2360*/  FMUL R8, |R15|.reuse, 16777216 ;  /* 0x4b8000000f087820 */ /* 0x041fe20000400200 */
        /* <DEDUP_REMOVED lines=62> */
.L_x_101:
[----:B0-----:R-:W0:Y:S01]  /*2750*/  F2F.F64.F32 R8, R15 ;  /* 0x0000000f00087310 */ /* 0x001e220000201800 */
[----:B------:R-:W-:Y:S01]  /*2760*/  HFMA2 R10, -RZ, RZ, 63.71875, -27.390625 ;  /* 0x53f7ced9ff0a7431 */ /* 0x000fe200000001ff */
[----:B------:R-:W-:Y:S01]  /*2770*/  MOV R11, 0x401f25e3 ;  /* 0x401f25e3000b7802 */ /* 0x000fe20000000f00 */
[----:B------:R-:W-:Y:S01]  /*2780*/  UMOV UR6, 0x611a7b96 ;  /* 0x611a7b9600067882 */ /* 0x000fe20000000000 */
[----:B------:R-:W-:-:S04]  /*2790*/  UMOV UR7, 0x3fc1a7b9 ;  /* 0x3fc1a7b900077882 */ /* 0x000fc80000000000 */
[----:B0-----:R-:W-:-:S06]  /*27a0*/  DFMA R8, R8, R10, UR6 ;  /* 0x0000000608087e2b */ /* 0x001fcc000800000a */
[----:B------:R3:W4:Y:S05]  /*27b0*/  F2F.F32.F64 R5, R8 ;  /* 0x0000000800057310 */ /* 0x00072a0000301000 */
.L_x_102:
[----:B------:R-:W-:Y:S05]  /*27c0*/  BSYNC.RECONVERGENT B0 ;  /* 0x0000000000007941 */ /* 0x000fea0003800200 */
.L_x_100:
[----:B-1----:R-:W-:Y:S01]  /*27d0*/  FSETP.GT.AND P0, PT, R4, 0.0088560003787279129028, PT ;  /* 0x3c1118c20400780b */ /* 0x002fe20003f04000 */
        /* <DEDUP_REMOVED lines=13> */
[----:B0--3--:R-:W-:-:S04]  /*28b0*/  IADD3 R8, PT, PT, R7, -0x3f3504f3, RZ ;  /* 0xc0cafb0d07087810 */ /* 0x009fc80007ffe0ff */
        /* <DEDUP_REMOVED lines=57> */
.L_x_104:
[----:B0--3--:R-:W0:Y:S01]  /*2c50*/  F2F.F64.F32 R8, R4 ;  /* 0x0000000400087310 */ /* 0x009e220000201800 */
[----:B------:R-:W-:Y:S01]  /*2c60*/  HFMA2 R10, -RZ, RZ, 653, 62144 ;  /* 0x611a7b96ff0a7431 */ /* 0x000fe200000001ff */
[----:B------:R-:W-:Y:S01]  /*2c70*/  MOV R11, 0x3fc1a7b9 ;  /* 0x3fc1a7b9000b7802 */ /* 0x000fe20000000f00 */
[----:B------:R-:W-:Y:S01]  /*2c80*/  UMOV UR6, 0x53f7ced9 ;  /* 0x53f7ced900067882 */ /* 0x000fe20000000000 */
[----:B------:R-:W-:-:S04]  /*2c90*/  UMOV UR7, 0x401f25e3 ;  /* 0x401f25e300077882 */ /* 0x000fc80000000000 */
[----:B0-----:R-:W-:-:S06]  /*2ca0*/  DFMA R8, R8, UR6, R10 ;  /* 0x0000000608087c2b */ /* 0x001fcc000800000a */
[----:B------:R1:W0:Y:S05]  /*2cb0*/  F2F.F32.F64 R10, R8 ;  /* 0x00000008000a7310 */ /* 0x00022a0000301000 */
.L_x_105:
[----:B------:R-:W-:Y:S05]  /*2cc0*/  BSYNC.RECONVERGENT B0 ;  /* 0x0000000000007941 */ /* 0x000fea0003800200 */
.L_x_103:
[----:B01-3--:R-:W0:Y:S01]  /*2cd0*/  LDC.64 R8, c[0x0][0x390] ;  /* 0x0000e400ff087b82 */ /* 0x00be220000000a00 */
[----:B------:R-:W-:Y:S02]  /*2ce0*/  IMAD.MOV.U32 R4, RZ, RZ, 0x42e80000 ;  /* 0x42e80000ff047424 */ /* 0x000fe400078e00ff */
[C---:B--2-4-:R-:W-:Y:S01]  /*2cf0*/  FADD R0, -R5.reuse, R0 ;  /* 0x0000000005007221 */ /* 0x054fe20000000100 */
[----:B------:R-:W-:Y:S01]  /*2d00*/  FADD R10, -R10, R5 ;  /* 0x000000050a0a7221 */ /* 0x000fe20000000100 */
[----:B------:R-:W-:Y:S02]  /*2d10*/  FFMA R7, R5, R4, -16 ;  /* 0xc180000005077423 */ /* 0x000fe40000000004 */
[----:B------:R-:W-:Y:S01]  /*2d20*/  FMUL R11, R0, 500 ;  /* 0x43fa0000000b7820 */ /* 0x000fe20000400000 */
[----:B------:R-:W-:Y:S01]  /*2d30*/  FMUL R13, R10, 200 ;  /* 0x434800000a0d7820 */ /* 0x000fe20000400000 */
[----:B0-----:R-:W-:-:S05]  /*2d40*/  IMAD.WIDE R8, R2, 0x4, R8 ;  /* 0x0000000402087825 */ /* 0x001fca00078e0208 */
[----:B------:R0:W-:Y:S04]  /*2d50*/  STG.E desc[UR4][R8.64], R7 ;  /* 0x0000000708007986 */ /* 0x0001e8000c101904 */
[----:B------:R1:W-:Y:S04]  /*2d60*/  STG.E desc[UR4][R8.64+0x4], R11 ;  /* 0x0000040b08007986 */ /* 0x0003e8000c101904 */
[----:B------:R2:W-:Y:S01]  /*2d70*/  STG.E desc[UR4][R8.64+0x8], R13 ;  /* 0x0000080d08007986 */ /* 0x0005e2000c101904 */
[----:B------:R-:W-:Y:S01]  /*2d80*/  BAR.SYNC.DEFER_BLOCKING 0x0 ;  /* 0x0000000000007b1d */ /* 0x000fe20000010000 */
[----:B------:R-:W-:-:S05]  /*2d90*/  IMAD R15, R6, 0x3, RZ ;  /* 0x00000003060f7824 */ /* 0x000fca00078e02ff */
[----:B------:R-:W3:Y:S04]  /*2da0*/  LDG.E R4, desc[UR4][R8.64] ;  /* 0x0000000408047981 */ /* 0x000ee8000c1e1900 */
[----:B------:R-:W3:Y:S01]  /*2db0*/  LDG.E R17, desc[UR4][R8.64+0xc] ;  /* 0x00000c0408117981 */ /* 0x000ee2000c1e1900 */
[----:B------:R-:W-:-:S03]  /*2dc0*/  IMAD.WIDE R14, R15, 0x4, R8 ;  /* 0x000000040f0e7825 */ /* 0x000fc600078e0208 */
[----:B------:R-:W4:Y:S04]  /*2dd0*/  LDG.E R5, desc[UR4][R8.64+0x4] ;  /* 0x0000040408057981 */ /* 0x000f28000c1e1900 */
[----:B------:R-:W4:Y:S04]  /*2de0*/  LDG.E R34, desc[UR4][R8.64+0x10] ;  /* 0x0000100408227981 */ /* 0x000f28000c1e1900 */
[----:B------:R-:W2:Y:S04]  /*2df0*/  LDG.E R6, desc[UR4][R8.64+0x8] ;  /* 0x0000080408067981 */ /* 0x000ea8000c1e1900 */
[----:B------:R-:W2:Y:S04]  /*2e00*/  LDG.E R35, desc[UR4][R8.64+0x14] ;  /* 0x0000140408237981 */ /* 0x000ea8000c1e1900 */
[----:B0-----:R0:W5:Y:S04]  /*2e10*/  LDG.E R7, desc[UR4][R14.64] ;  /* 0x000000040e077981 */ /* 0x001168000c1e1900 */
[----:B------:R0:W5:Y:S04]  /*2e20*/  LDG.E R32, desc[UR4][R14.64+0x4] ;  /* 0x000004040e207981 */ /* 0x000168000c1e1900 */
[----:B------:R0:W5:Y:S01]  /*2e30*/  LDG.E R33, desc[UR4][R14.64+0x8] ;  /* 0x000008040e217981 */ /* 0x000162000c1e1900 */
[----:B------:R-:W-:Y:S01]  /*2e40*/  BSSY.RECONVERGENT B0, `(.L_x_106) ;  /* 0x0000008000007945 */ /* 0x000fe20003800200 */
[----:B------:R-:W-:Y:S01]  /*2e50*/  MOV R0, 0x2ec0 ;  /* 0x00002ec000007802 */ /* 0x000fe20000000f00 */
[----:B---3--:R-:W-:-:S04]  /*2e60*/  FADD R12, -R4, R17 ;  /* 0x00000011040c7221 */ /* 0x008fc80000000100 */
[----:B-1----:R-:W1:Y:S01]  /*2e70*/  F2F.F64.F32 R10, R12 ;  /* 0x0000000c000a7310 */ /* 0x002e620000201800 */
[----:B----4-:R-:W-:Y:S01]  /*2e80*/  FADD R34, -R5, R34 ;  /* 0x0000002205227221 */ /* 0x010fe20000000100 */
[----:B--2---:R-:W-:Y:S01]  /*2e90*/  FADD R35, -R6, R35 ;  /* 0x0000002306237221 */ /* 0x004fe20000000100 */
[----:B01----:R-:W-:-:S11]  /*2ea0*/  DADD R36, -RZ, |R10| ;  /* 0x00000000ff247229 */ /* 0x003fd6000000050a */
[----:B-----5:R-:W-:Y:S05]  /*2eb0*/  CALL.REL.NOINC `($_Z19DetectDiscontinuityPhPfS0_S_$__internal_accurate_pow) ;  /* 0x0000001c00087944 */ /* 0x020fea0003c00000 */
[----:B------:R-:W-:Y:S05]  /*2ec0*/  BSYNC.RECONVERGENT B0 ;  /* 0x0000000000007941 */ /* 0x000fea0003800200 */
.L_x_106:
[----:B------:R-:W-:Y:S01]  /*2ed0*/  DADD R16, R10, 2 ;  /* 0x400000000a107429 */ /* 0x000fe20000000000 */
[----:B------:R-:W0:Y:S01]  /*2ee0*/  F2F.F64.F32 R8, R34 ;  /* 0x0000002200087310 */ /* 0x000e220000201800 */
[C---:B------:R-:W-:Y:S01]  /*2ef0*/  FSETP.NEU.AND P1, PT, R12.reuse, RZ, PT ;  /* 0x000000ff0c00720b */ /* 0x040fe20003f2d000 */
[----:B------:R-:W-:Y:S01]  /*2f00*/  BSSY.RECONVERGENT B0, `(.L_x_107) ;  /* 0x000000d000007945 */ /* 0x000fe20003800200 */
[----:B------:R-:W-:-:S06]  /*2f10*/  FSETP.NEU.AND P0, PT, R12, 1, PT ;  /* 0x3f8000000c00780b */ /* 0x000fcc0003f0d000 */
[----:B------:R-:W-:-:S04]  /*2f20*/  LOP3.LUT R16, R17, 0x7ff00000, RZ, 0xc0, !PT ;  /* 0x7ff0000011107812 */ /* 0x000fc800078ec0ff */
[----:B------:R-:W-:Y:S02]  /*2f30*/  ISETP.NE.AND P2, PT, R16, 0x7ff00000, PT ;  /* 0x7ff000001000780c */ /* 0x000fe40003f45270 */
[----:B------:R-:W-:Y:S01]  /*2f40*/  @!P1 CS2R R14, SRZ ;  /* 0x00000000000e9805 */ /* 0x000fe2000001ff00 */
[----:B0-----:R-:W-:-:S10]  /*2f50*/  DADD R36, -RZ, |R8| ;  /* 0x00000000ff247229 */ /* 0x001fd40000000508 */
[----:B------:R-:W-:Y:S05]  /*2f60*/  @P2 BRA `(.L_x_108) ;  /* 0x0000000000182947 */ /* 0x000fea0003800000 */
[----:B------:R-:W-:-:S13]  /*2f70*/  FSETP.NAN.AND P1, PT, R12, R12, PT ;  /* 0x0000000c0c00720b */ /* 0x000fda0003f28000 */
[----:B------:R-:W-:Y:S01]  /*2f80*/  @P1 DADD R14, R10, 2 ;  /* 0x400000000a0e1429 */ /* 0x000fe20000000000 */
[----:B------:R-:W-:Y:S10]  /*2f90*/  @P1 BRA `(.L_x_108) ;  /* 0x00000000000c1947 */ /* 0x000ff40003800000 */
[----:B------:R-:W-:-:S14]  /*2fa0*/  DSETP.NEU.AND P1, PT, |R10|, +INF , PT ;  /* 0x7ff000000a00742a */ /* 0x000fdc0003f2d200 */
[----:B------:R-:W-:Y:S02]  /*2fb0*/  @!P1 MOV R14, 0x0 ;  /* 0x00000000000e9802 */ /* 0x000fe40000000f00 */
[----:B------:R-:W-:-:S07]  /*2fc0*/  @!P1 MOV R15, 0x7ff00000 ;  /* 0x7ff00000000f9802 */ /* 0x000fce0000000f00 */
.L_x_108:
[----:B------:R-:W-:Y:S05]  /*2fd0*/  BSYNC.RECONVERGENT B0 ;  /* 0x0000000000007941 */ /* 0x000fea0003800200 */
.L_x_107:
[----:B------:R-:W-:Y:S01]  /*2fe0*/  BSSY.RECONVERGENT B0, `(.L_x_109) ;  /* 0x0000005000007945 */ /* 0x000fe20003800200 */
[----:B------:R-:W-:Y:S02]  /*2ff0*/  FSEL R10, R14, RZ, P0 ;  /* 0x000000ff0e0a7208 */ /* 0x000fe40000000000 */
[----:B------:R-:W-:Y:S02]  /*3000*/  FSEL R11, R15, 1.875, P0 ;  /* 0x3ff000000f0b7808 */ /* 0x000fe40000000000 */
[----:B------:R-:W-:-:S07]  /*3010*/  MOV R0, 0x3030 ;  /* 0x0000303000007802 */ /* 0x000fce0000000f00 */
[----:B------:R-:W-:Y:S05]  /*3020*/  CALL.REL.NOINC `($_Z19DetectDiscontinuityPhPfS0_S_$__internal_accurate_pow) ;  /* 0x0000001800ac7944 */ /* 0x000fea0003c00000 */
[----:B------:R-:W-:Y:S05]  /*3030*/  BSYNC.RECONVERGENT B0 ;  /* 0x0000000000007941 */ /* 0x000fea0003800200 */
.L_x_109:
        /* <DEDUP_REMOVED lines=14> */
[----:B------:R-:W-:Y:S01]  /*3120*/  @!P1 IMAD.MOV.U32 R14, RZ, RZ, 0x0 ;  /* 0x00000000ff0e9424 */ /* 0x000fe200078e00ff */
[----:B------:R-:W-:-:S07]  /*3130*/  @!P1 MOV R15, 0x7ff00000 ;  /* 0x7ff00000000f9802 */ /* 0x000fce0000000f00 */
.L_x_111:
[----:B------:R-:W-:Y:S05]  /*3140*/  BSYNC.RECONVERGENT B0 ;  /* 0x0000000000007941 */ /* 0x000fea0003800200 */
.L_x_110:
[----:B------:R-:W-:Y:S01]  /*3150*/  FSEL R8, R14, RZ, P0 ;  /* 0x000000ff0e087208 */ /* 0x000fe20000000000 */
[----:B------:R-:W-:Y:S01]  /*3160*/  BSSY.RECONVERGENT B0, `(.L_x_112) ;  /* 0x0000005000007945 */ /* 0x000fe20003800200 */
[----:B------:R-:W-:Y:S02]  /*3170*/  FSEL R9, R15, 1.875, P0 ;  /* 0x3ff000000f097808 */ /* 0x000fe40000000000 */
[----:B------:R-:W-:-:S04]  /*3180*/  MOV R0, 0x31b0 ;  /* 0x000031b000007802 */ /* 0x000fc80000000f00 */
[----:B------:R-:W-:-:S11]  /*3190*/  DADD R10, R10, R8 ;  /* 0x000000000a0a7229 */ /* 0x000fd60000000008 */
[----:B------:R-:W-:Y:S05]  /*31a0*/  CALL.REL.NOINC `($_Z19DetectDiscontinuityPhPfS0_S_$__internal_accurate_pow) ;  /* 0x00000018004c7944 */ /* 0x000fea0003c00000 */
[----:B------:R-:W-:Y:S05]  /*31b0*/  BSYNC.RECONVERGENT B0 ;  /* 0x0000000000007941 */ /* 0x000fea0003800200 */
.L_x_112:
[----:B------:R-:W-:Y:S01]  /*31c0*/  DADD R8, R12, 2 ;  /* 0x400000000c087429 */ /* 0x000fe20000000000 */
[C---:B------:R-:W-:Y:S01]  /*31d0*/  FSETP.NEU.AND P1, PT, R35.reuse, RZ, PT ;  /* 0x000000ff2300720b */ /* 0x040fe20003f2d000 */
[----:B------:R-:W-:Y:S01]  /*31e0*/  BSSY.RECONVERGENT B0, `(.L_x_113) ;  /* 0x000000c000007945 */ /* 0x000fe20003800200 */
[----:B------:R-:W-:-:S07]  /*31f0*/  FSETP.NEU.AND P0, PT, R35, 1, PT ;  /* 0x3f8000002300780b */ /* 0x000fce0003f0d000 */
[----:B------:R-:W-:-:S04]  /*3200*/  LOP3.LUT R8, R9, 0x7ff00000, RZ, 0xc0, !PT ;  /* 0x7ff0000009087812 */ /* 0x000fc800078ec0ff */
[----:B------:R-:W-:Y:S02]  /*3210*/  ISETP.NE.AND P2, PT, R8, 0x7ff00000, PT ;  /* 0x7ff000000800780c */ /* 0x000fe40003f45270 */
[----:B------:R-:W-:-:S11]  /*3220*/  @!P1 CS2R R14, SRZ ;  /* 0x00000000000e9805 */ /* 0x000fd6000001ff00 */
[----:B------:R-:W-:Y:S05]  /*3230*/  @P2 BRA `(.L_x_114) ;  /* 0x0000000000182947 */ /* 0x000fea0003800000 */
[----:B------:R-:W-:-:S13]  /*3240*/  FSETP.NAN.AND P1, PT, R35, R35, PT ;  /* 0x000000232300720b */ /* 0x000fda0003f28000 */
[----:B------:R-:W-:Y:S01]  /*3250*/  @P1 DADD R14, R12, 2 ;  /* 0x400000000c0e1429 */ /* 0x000fe20000000000 */
[----:B------:R-:W-:Y:S10]  /*3260*/  @P1 BRA `(.L_x_114) ;  /* 0x00000000000c1947 */ /* 0x000ff40003800000 */
[----:B------:R-:W-:-:S14]  /*3270*/  DSETP.NEU.AND P1, PT, |R12|, +INF , PT ;  /* 0x7ff000000c00742a */ /* 0x000fdc0003f2d200 */
[----:B------:R-:W-:Y:S01]  /*3280*/  @!P1 MOV R14, 0x0 ;  /* 0x00000000000e9802 */ /* 0x000fe20000000f00 */
[----:B------:R-:W-:-:S07]  /*3290*/  @!P1 IMAD.MOV.U32 R15, RZ, RZ, 0x7ff00000 ;  /* 0x7ff00000ff0f9424 */ /* 0x000fce00078e00ff */
.L_x_114:
[----:B------:R-:W-:Y:S05]  /*32a0*/  BSYNC.RECONVERGENT B0 ;  /* 0x0000000000007941 */ /* 0x000fea0003800200 */
.L_x_113:
[----:B------:R-:W-:Y:S01]  /*32b0*/  FSEL R8, R14, RZ, P0 ;  /* 0x000000ff0e087208 */ /* 0x000fe20000000000 */
[----:B------:R-:W-:Y:S01]  /*32c0*/  BSSY.RECONVERGENT B0, `(.L_x_115) ;  /* 0x0000017000007945 */ /* 0x000fe20003800200 */
[----:B------:R-:W-:Y:S01]  /*32d0*/  FSEL R9, R15, 1.875, P0 ;  /* 0x3ff000000f097808 */ /* 0x000fe20000000000 */
[----:B------:R-:W-:Y:S01]  /*32e0*/  IMAD.MOV.U32 R15, RZ, RZ, 0x3fd80000 ;  /* 0x3fd80000ff0f7424 */ /* 0x000fe200078e00ff */
[----:B------:R-:W-:-:S04]  /*32f0*/  MOV R14, 0x0 ;  /* 0x00000000000e7802 */ /* 0x000fc80000000f00 */
[----:B------:R-:W-:-:S06]  /*3300*/  DADD R10, R10, R8 ;  /* 0x000000000a0a7229 */ /* 0x000fcc0000000008 */
[----:B------:R-:W0:Y:S04]  /*3310*/  MUFU.RSQ64H R9, R11 ;  /* 0x0000000b00097308 */ /* 0x000e280000001c00 */
[----:B------:R-:W-:-:S04]  /*3320*/  IADD3 R8, PT, PT, R11, -0x3500000, RZ ;  /* 0xfcb000000b087810 */ /* 0x000fc80007ffe0ff */
[----:B------:R-:W-:Y:S02]  /*3330*/  ISETP.GE.U32.AND P0, PT, R8, 0x7ca00000, PT ;  /* 0x7ca000000800780c */ /* 0x000fe40003f06070 */
[----:B0-----:R-:W-:-:S08]  /*3340*/  DMUL R12, R8, R8 ;  /* 0x00000008080c7228 */ /* 0x001fd00000000000 */
[----:B------:R-:W-:-:S08]  /*3350*/  DFMA R12, R10, -R12, 1 ;  /* 0x3ff000000a0c742b */ /* 0x000fd0000000080c */
[----:B------:R-:W-:Y:S02]  /*3360*/  DFMA R14, R12, R14, 0.5 ;  /* 0x3fe000000c0e742b */ /* 0x000fe4000000000e */
[----:B------:R-:W-:-:S08]  /*3370*/  DMUL R12, R8, R12 ;  /* 0x0000000c080c7228 */ /* 0x000fd00000000000 */
[----:B------:R-:W-:-:S08]  /*3380*/  DFMA R20, R14, R12, R8 ;  /* 0x0000000c0e14722b */ /* 0x000fd00000000008 */
[----:B------:R-:W-:Y:S02]  /*3390*/  DMUL R16, R10, R20 ;  /* 0x000000140a107228 */ /* 0x000fe40000000000 */
[----:B------:R-:W-:Y:S02]  /*33a0*/  IADD3 R13, PT, PT, R21, -0x100000, RZ ;  /* 0xfff00000150d7810 */ /* 0x000fe40007ffe0ff */
[----:B------:R-:W-:-:S04]  /*33b0*/  MOV R12, R20 ;  /* 0x00000014000c7202 */ /* 0x000fc80000000f00 */
[----:B------:R-:W-:-:S08]  /*33c0*/  DFMA R14, R16, -R16, R10 ;  /* 0x80000010100e722b */ /* 0x000fd0000000000a */
[----:B------:R-:W-:Y:S01]  /*33d0*/  DFMA R18, R14, R12, R16 ;  /* 0x0000000c0e12722b */ /* 0x000fe20000000010 */
[----:B------:R-:W-:Y:S10]  /*33e0*/  @!P0 BRA `(.L_x_116) ;  /* 0x0000000000108947 */ /* 0x000ff40003800000 */
[----:B------:R-:W-:Y:S01]  /*33f0*/  IMAD.MOV.U32 R12, RZ, RZ, R20 ;  /* 0x000000ffff0c7224 */ /* 0x000fe200078e0014 */
[----:B------:R-:W-:Y:S02]  /*3400*/  MOV R9, R11 ;  /* 0x0000000b00097202 */ /* 0x000fe40000000f00 */
[----:B------:R-:W-:-:S07]  /*3410*/  MOV R0, 0x3430 ;  /* 0x0000343000007802 */ /* 0x000fce0000000f00 */
[----:B------:R-:W-:Y:S05]  /*3420*/  CALL.REL.NOINC `($__internal_4_$__cuda_sm20_dsqrt_rn_f64_mediumpath_v1) ;  /* 0x0000000c00547944 */ /* 0x000fea0003c00000 */
.L_x_116:
[----:B------:R-:W-:Y:S05]  /*3430*/  BSYNC.RECONVERGENT B0 ;  /* 0x0000000000007941 */ /* 0x000fea0003800200 */
.L_x_115:
[----:B------:R-:W-:Y:S01]  /*3440*/  FADD R7, -R4, R7 ;  /* 0x0000000704077221 */ /* 0x000fe20000000100 */
[----:B------:R-:W-:Y:S01]  /*3450*/  BSSY.RECONVERGENT B0, `(.L_x_117) ;  /* 0x0000006000007945 */ /* 0x000fe20003800200 */
[----:B------:R-:W-:Y:S01]  /*3460*/  F2F.F32.F64 R4, R18 ;  /* 0x0000001200047310 */ /* 0x000fe20000301000 */
[----:B------:R-:W-:-:S07]  /*3470*/  MOV R0, 0x34b0 ;  /* 0x000034b000007802 */ /* 0x000fce0000000f00 */
[----:B------:R-:W0:Y:S02]  /*3480*/  F2F.F64.F32 R8, R7 ;  /* 0x0000000700087310 */ /* 0x000e240000201800 */
[----:B0-----:R-:W-:-:S11]  /*3490*/  DADD R36, -RZ, |R8| ;  /* 0x00000000ff247229 */ /* 0x001fd60000000508 */
[----:B------:R-:W-:Y:S05]  /*34a0*/  CALL.REL.NOINC `($_Z19DetectDiscontinuityPhPfS0_S_$__internal_accurate_pow) ;  /* 0x00000014008c7944 */ /* 0x000fea0003c00000 */
[----:B------:R-:W-:Y:S05]  /*34b0*/  BSYNC.RECONVERGENT B0 ;  /* 0x0000000000007941 */ /* 0x000fea0003800200 */
.L_x_117:
[----:B------:R-:W-:Y:S01]  /*34c0*/  DADD R12, R8, 2 ;  /* 0x40000000080c7429 */ /* 0x000fe20000000000 */
[----:B------:R-:W-:Y:S01]  /*34d0*/  FADD R32, -R5, R32 ;  /* 0x0000002005207221 */ /* 0x000fe20000000100 */
[C---:B------:R-:W-:Y:S01]  /*34e0*/  FSETP.NEU.AND P1, PT, R7.reuse, RZ, PT ;  /* 0x000000ff0700720b */ /* 0x040fe20003f2d000 */
[----:B------:R-:W-:Y:S01]  /*34f0*/  BSSY.RECONVERGENT B0, `(.L_x_118) ;  /* 0x000000e000007945 */ /* 0x000fe20003800200 */
[----:B------:R-:W-:Y:S01]  /*3500*/  FSETP.NEU.AND P0, PT, R7, 1, PT ;  /* 0x3f8000000700780b */ /* 0x000fe20003f0d000 */
[----:B------:R-:W0:Y:S05]  /*3510*/  F2F.F64.F32 R10, R32 ;  /* 0x00000020000a7310 */ /* 0x000e2a0000201800 */
        /* <DEDUP_REMOVED lines=9> */
[----:B------:R-:W-:Y:S01]  /*35b0*/  @!P1 MOV R14, 0x0 ;  /* 0x00000000000e9802 */ /* 0x000fe20000000f00 */
[----:B------:R-:W-:-:S07]  /*35c0*/  @!P1 IMAD.MOV.U32 R15, RZ, RZ, 0x7ff00000 ;  /* 0x7ff00000ff0f9424 */ /* 0x000fce00078e00ff */
.L_x_119:
[----:B------:R-:W-:Y:S05]  /*35d0*/  BSYNC.RECONVERGENT B0 ;  /* 0x0000000000007941 */ /* 0x000fea0003800200 */
.L_x_118:
[----:B------:R-:W-:Y:S01]  /*35e0*/  BSSY.RECONVERGENT B0, `(.L_x_120) ;  /* 0x0000005000007945 */ /* 0x000fe20003800200 */
[----:B------:R-:W-:Y:S02]  /*35f0*/  FSEL R8, R14, RZ, P0 ;  /* 0x000000ff0e087208 */ /* 0x000fe40000000000 */
[----:B------:R-:W-:Y:S02]  /*3600*/  FSEL R9, R15, 1.875, P0 ;  /* 0x3ff000000f097808 */ /* 0x000fe40000000000 */
[----:B------:R-:W-:-:S07]  /*3610*/  MOV R0, 0x3630 ;  /* 0x0000363000007802 */ /* 0x000fce0000000f00 */
[----:B------:R-:W-:Y:S05]  /*3620*/  CALL.REL.NOINC `($_Z19DetectDiscontinuityPhPfS0_S_$__internal_accurate_pow) ;  /* 0x00000014002c7944 */ /* 0x000fea0003c00000 */
[----:B------:R-:W-:Y:S05]  /*3630*/  BSYNC.RECONVERGENT B0 ;  /* 0x0000000000007941 */ /* 0x000fea0003800200 */
.L_x_120:
        /* <DEDUP_REMOVED lines=17> */
.L_x_122:
[----:B------:R-:W-:Y:S05]  /*3750*/  BSYNC.RECONVERGENT B0 ;  /* 0x0000000000007941 */ /* 0x000fea0003800200 */
.L_x_121:
[----:B------:R-:W-:Y:S01]  /*3760*/  FSEL R10, R14, RZ, P0 ;  /* 0x000000ff0e0a7208 */ /* 0x000fe20000000000 */
[----:B------:R-:W-:Y:S01]  /*3770*/  BSSY.RECONVERGENT B0, `(.L_x_123) ;  /* 0x0000005000007945 */ /* 0x000fe20003800200 */
[----:B------:R-:W-:Y:S02]  /*3780*/  FSEL R11, R15, 1.875, P0 ;  /* 0x3ff000000f0b7808 */ /* 0x000fe40000000000 */
[----:B------:R-:W-:-:S04]  /*3790*/  MOV R0, 0x37c0 ;  /* 0x000037c000007802 */ /* 0x000fc80000000f00 */
[----:B------:R-:W-:-:S11]  /*37a0*/  DADD R8, R8, R10 ;  /* 0x0000000008087229 */ /* 0x000fd6000000000a */
[----:B------:R-:W-:Y:S05]  /*37b0*/  CALL.REL.NOINC `($_Z19DetectDiscontinuityPhPfS0_S_$__internal_accurate_pow) ;  /* 0x0000001000c87944 */ /* 0x000fea0003c00000 */
[----:B------:R-:W-:Y:S05]  /*37c0*/  BSYNC.RECONVERGENT B0 ;  /* 0x0000000000007941 */ /* 0x000fea0003800200 */
.L_x_123:
        /* <DEDUP_REMOVED lines=12> */
[----:B------:R-:W-:Y:S01]  /*3890*/  @!P1 IMAD.MOV.U32 R14, RZ, RZ, 0x0 ;  /* 0x00000000ff0e9424 */ /* 0x000fe200078e00ff */
[----:B------:R-:W-:-:S07]  /*38a0*/  @!P1 MOV R15, 0x7ff00000 ;  /* 0x7ff00000000f9802 */ /* 0x000fce0000000f00 */
.L_x_125:
[----:B------:R-:W-:Y:S05]  /*38b0*/  BSYNC.RECONVERGENT B0 ;  /* 0x0000000000007941 */ /* 0x000fea0003800200 */
.L_x_124:
[----:B------:R-:W-:Y:S01]  /*38c0*/  FSEL R6, R14, RZ, P0 ;  /* 0x000000ff0e067208 */ /* 0x000fe20000000000 */
[----:B------:R-:W-:Y:S01]  /*38d0*/  IMAD.MOV.U32 R10, RZ, RZ, 0x0 ;  /* 0x00000000ff0a7424 */ /* 0x000fe200078e00ff */
[----:B------:R-:W-:Y:S01]  /*38e0*/  FSEL R7, R15, 1.875, P0 ;  /* 0x3ff000000f077808 */ /* 0x000fe20000000000 */
[----:B------:R-:W-:Y:S01]  /*38f0*/  BSSY.RECONVERGENT B0, `(.L_x_126) ;  /* 0x000001b000007945 */ /* 0x000fe20003800200 */
        /* <DEDUP_REMOVED lines=11> */
[----:B------:R-:W-:Y:S01]  /*39b0*/  IADD3 R11, PT, PT, R13, -0x100000, RZ ;  /* 0xfff000000d0b7810 */ /* 0x000fe20007ffe0ff */
[----:B------:R-:W-:-:S05]  /*39c0*/  IMAD.MOV.U32 R10, RZ, RZ, R12 ;  /* 0x000000ffff0a7224 */ /* 0x000fca00078e000c */
[----:B------:R-:W-:-:S08]  /*39d0*/  DFMA R18, R16, -R16, R14 ;  /* 0x800000101012722b */ /* 0x000fd0000000000e */
[----:B------:R-:W-:Y:S01]  /*39e0*/  DFMA R8, R18, R10, R16 ;  /* 0x0000000a1208722b */ /* 0x000fe20000000010 */
[----:B------:R-:W-:Y:S10]  /*39f0*/  @!P0 BRA `(.L_x_127) ;  /* 0x0000000000288947 */ /* 0x000ff40003800000 */
[----:B------:R-:W-:Y:S01]  /*3a00*/  MOV R10, R14 ;  /* 0x0000000e000a7202 */ /* 0x000fe20000000f00 */
[----:B------:R-:W-:Y:S01]  /*3a10*/  IMAD.MOV.U32 R14, RZ, RZ, R18 ;  /* 0x000000ffff0e7224 */ /* 0x000fe200078e0012 */
[----:B------:R-:W-:Y:S01]  /*3a20*/  MOV R9, R15 ;  /* 0x0000000f00097202 */ /* 0x000fe20000000f00 */
[----:B------:R-:W-:Y:S01]  /*3a30*/  IMAD.MOV.U32 R13, RZ, RZ, R11 ;  /* 0x000000ffff0d7224 */ /* 0x000fe200078e000b */
[----:B------:R-:W-:Y:S02]  /*3a40*/  MOV R15, R19 ;  /* 0x00000013000f7202 */ /* 0x000fe40000000f00 */
[----:B------:R-:W-:Y:S02]  /*3a50*/  MOV R8, R6 ;  /* 0x0000000600087202 */ /* 0x000fe40000000f00 */
[----:B------:R-:W-:-:S07]  /*3a60*/  MOV R0, 0x3a80 ;  /* 0x00003a8000007802 */ /* 0x000fce0000000f00 */
[----:B------:R-:W-:Y:S05]  /*3a70*/  CALL.REL.NOINC `($__internal_4_$__cuda_sm20_dsqrt_rn_f64_mediumpath_v1) ;  /* 0x0000000400c07944 */ /* 0x000fea0003c00000 */
[----:B------:R-:W-:Y:S02]  /*3a80*/  MOV R8, R18 ;  /* 0x0000001200087202 */ /* 0x000fe40000000f00 */
[----:B------:R-:W-:-:S07]  /*3a90*/  MOV R9, R19 ;  /* 0x0000001300097202 */ /* 0x000fce0000000f00 */
.L_x_127:
[----:B------:R-:W-:Y:S05]  /*3aa0*/  BSYNC.RECONVERGENT B0 ;  /* 0x0000000000007941 */ /* 0x000fea0003800200 */
.L_x_126:
[----:B------:R-:W0:Y:S01]  /*3ab0*/  LDCU.64 UR6, c[0x0][0x398] ;  /* 0x00007300ff0677ac */ /* 0x000e220008000a00 */
[----:B------:R-:W1:Y:S01]  /*3ac0*/  F2F.F32.F64 R8, R8 ;  /* 0x0000000800087310 */ /* 0x000e620000301000 */
[----:B------:R-:W-:Y:S01]  /*3ad0*/  IMAD.MOV.U32 R0, RZ, RZ, 0xff ;  /* 0x000000ffff007424 */ /* 0x000fe200078e00ff */
[----:B-1----:R-:W-:Y:S02]  /*3ae0*/  FSETP.GT.AND P0, PT, R8, 0.10000000149011611938, PT ;  /* 0x3dcccccd0800780b */ /* 0x002fe40003f04000 */
[----:B0-----:R-:W-:-:S04]  /*3af0*/  IADD3 R2, P1, PT, R2, UR6, RZ ;  /* 0x0000000602027c10 */ /* 0x001fc8000ff3e0ff */
[----:B------:R-:W-:Y:S02]  /*3b00*/  IADD3.X R3, PT, PT, R3, UR7, RZ, P1, !PT ;  /* 0x0000000703037c10 */ /* 0x000fe40008ffe4ff */
[----:B------:R-:W-:-:S03]  /*3b10*/  FSETP.GT.AND P1, PT, R4, 0.10000000149011611938, PT ;  /* 0x3dcccccd0400780b */ /* 0x000fc60003f24000 */
[----:B------:R0:W-:Y:S04]  /*3b20*/  STG.E.U8 desc[UR4][R2.64], RZ ;  /* 0x000000ff02007986 */ /* 0x0001e8000c101104 */
[----:B------:R0:W-:Y:S04]  /*3b30*/  STG.E.U8 desc[UR4][R2.64+0x1], RZ ;  /* 0x000001ff02007986 */ /* 0x0001e8000c101104 */
[----:B------:R0:W-:Y:S01]  /*3b40*/  STG.E.U8 desc[UR4][R2.64+0x2], RZ ;  /* 0x000002ff02007986 */ /* 0x0001e2000c101104 */
[----:B------:R-:W-:Y:S06]  /*3b50*/  BAR.SYNC.DEFER_BLOCKING 0x0 ;  /* 0x0000000000007b1d */ /* 0x000fec0000010000 */
[----:B------:R0:W-:Y:S01]  /*3b60*/  @P0 STG.E.U8 desc[UR4][R2.64+0x1], R0 ;  /* 0x0000010002000986 */ /* 0x0001e2000c101104 */
[----:B------:R-:W-:Y:S05]  /*3b70*/  @!P1 EXIT ;  /* 0x000000000000994d */ /* 0x000fea0003800000 */
[----:B0-----:R-:W-:-:S05]  /*3b80*/  HFMA2 R0, -RZ, RZ, 0, 1.5199184417724609375e-05 ;  /* 0x000000ffff007431 */ /* 0x001fca00000001ff */
[----:B------:R-:W-:Y:S01]  /*3b90*/  STG.E.U8 desc[UR4][R2.64], R0 ;  /* 0x0000000002007986 */ /* 0x000fe2000c101104 */
[----:B------:R-:W-:Y:S05]  /*3ba0*/  EXIT ;  /* 0x000000000000794d */ /* 0x000fea0003800000 */
        .weak           $__internal_3_$__cuda_sm20_div_rn_f64_full
        .type           $__internal_3_$__cuda_sm20_div_rn_f64_full,@function
        .size           $__internal_3_$__cuda_sm20_div_rn_f64_full,($__internal_4_$__cuda_sm20_dsqrt_rn_f64_mediumpath_v1 - $__internal_3_$__cuda_sm20_div_rn_f64_full)
$__internal_3_$__cuda_sm20_div_rn_f64_full:
[C---:B------:R-:W-:Y:S01]  /*3bb0*/  FSETP.GEU.AND P0, PT, |R11|.reuse, 1.469367938527859385e-39, PT ;  /* 0x001000000b00780b */ /* 0x040fe20003f0e200 */
[----:B------:R-:W-:Y:S01]  /*3bc0*/  IMAD.MOV.U32 R18, RZ, RZ, 0x1 ;  /* 0x00000001ff127424 */ /* 0x000fe200078e00ff */
[----:B------:R-:W-:Y:S01]  /*3bd0*/  LOP3.LUT R8, R11, 0x800fffff, RZ, 0xc0, !PT ;  /* 0x800fffff0b087812 */ /* 0x000fe200078ec0ff */
[----:B------:R-:W-:Y:S01]  /*3be0*/  BSSY.RECONVERGENT B1, `(.L_x_128) ;  /* 0x0000055000017945 */ /* 0x000fe20003800200 */
[C---:B------:R-:W-:Y:S02]  /*3bf0*/  FSETP.GEU.AND P2, PT, |R13|.reuse, 1.469367938527859385e-39, PT ;  /* 0x001000000d00780b */ /* 0x040fe40003f4e200 */
[----:B------:R-:W-:Y:S02]  /*3c00*/  LOP3.LUT R9, R8, 0x3ff00000, RZ, 0xfc, !PT ;  /* 0x3ff0000008097812 */ /* 0x000fe400078efcff */
[----:B------:R-:W-:Y:S02]  /*3c10*/  MOV R8, R10 ;  /* 0x0000000a00087202 */ /* 0x000fe40000000f00 */
[----:B------:R-:W-:-:S02]  /*3c20*/  LOP3.LUT R17, R13, 0x7ff00000, RZ, 0xc0, !PT ;  /* 0x7ff000000d117812 */ /* 0x000fc400078ec0ff */
[----:B------:R-:W-:Y:S01]  /*3c30*/  LOP3.LUT R24, R11, 0x7ff00000, RZ, 0xc0, !PT ;  /* 0x7ff000000b187812 */ /* 0x000fe200078ec0ff */
[----:B------:R-:W-:-:S03]  /*3c40*/  @!P0 DMUL R8, R10, 8.98846567431157953865e+307 ;  /* 0x7fe000000a088828 */ /* 0x000fc60000000000 */
[----:B------:R-:W-:Y:S01]  /*3c50*/  ISETP.GE.U32.AND P1, PT, R17, R24, PT ;  /* 0x000000181100720c */ /* 0x000fe20003f26070 */
[----:B------:R-:W-:Y:S01]  /*3c60*/  @!P2 IMAD.MOV.U32 R26, RZ, RZ, RZ ;  /* 0x000000ffff1aa224 */ /* 0x000fe200078e00ff */
[----:B------:R-:W-:Y:S01]  /*3c70*/  @!P2 LOP3.LUT R20, R11, 0x7ff00000, RZ, 0xc0, !PT ;  /* 0x7ff000000b14a812 */ /* 0x000fe200078ec0ff */
[----:B------:R-:W0:Y:S03]  /*3c80*/  MUFU.RCP64H R19, R9 ;  /* 0x0000000900137308 */ /* 0x000e260000001800 */
[----:B------:R-:W-:Y:S02]  /*3c90*/  @!P2 ISETP.GE.U32.AND P3, PT, R17, R20, PT ;  /* 0x000000141100a20c */ /* 0x000fe40003f66070 */
[----:B------:R-:W-:-:S04]  /*3ca0*/  MOV R20, 0x1ca00000 ;  /* 0x1ca0000000147802 */ /* 0x000fc80000000f00 */
[----:B------:R-:W-:-:S04]  /*3cb0*/  @!P2 SEL R21, R20, 0x63400000, !P3 ;  /* 0x634000001415a807 */ /* 0x000fc80005800000 */
[----:B------:R-:W-:Y:S01]  /*3cc0*/  @!P2 LOP3.LUT R21, R21, 0x80000000, R13, 0xf8, !PT ;  /* 0x800000001515a812 */ /* 0x000fe200078ef80d */
[----:B0-----:R-:W-:-:S03]  /*3cd0*/  DFMA R4, R18, -R8, 1 ;  /* 0x3ff000001204742b */ /* 0x001fc60000000808 */
[----:B------:R-:W-:-:S05]  /*3ce0*/  @!P2 LOP3.LUT R27, R21, 0x100000, RZ, 0xfc, !PT ;  /* 0x00100000151ba812 */ /* 0x000fca00078efcff */
[----:B------:R-:W-:-:S08]  /*3cf0*/  DFMA R4, R4, R4, R4 ;  /* 0x000000040404722b */ /* 0x000fd00000000004 */
[----:B------:R-:W-:Y:S01]  /*3d00*/  DFMA R18, R18, R4, R18 ;  /* 0x000000041212722b */ /* 0x000fe20000000012 */
[----:B------:R-:W-:Y:S02]  /*3d10*/  SEL R5, R20, 0x63400000, !P1 ;  /* 0x6340000014057807 */ /* 0x000fe40004800000 */
[----:B------:R-:W-:Y:S02]  /*3d20*/  MOV R4, R12 ;  /* 0x0000000c00047202 */ /* 0x000fe40000000f00 */
[----:B------:R-:W-:-:S03]  /*3d30*/  LOP3.LUT R5, R5, 0x800fffff, R13, 0xf8, !PT ;  /* 0x800fffff05057812 */ /* 0x000fc600078ef80d */
[----:B------:R-:W-:-:S03]  /*3d40*/  DFMA R22, R18, -R8, 1 ;  /* 0x3ff000001216742b */ /* 0x000fc60000000808 */
[----:B------:R-:W-:Y:S01]  /*3d50*/  @!P2 DFMA R4, R4, 2, -R26 ;  /* 0x400000000404a82b */ /* 0x000fe2000000081a */
[----:B------:R-:W-:-:S04]  /*3d60*/  MOV R27, R17 ;  /* 0x00000011001b7202 */ /* 0x000fc80000000f00 */
[----:B------:R-:W-:Y:S01]  /*3d70*/  DFMA R18, R18, R22, R18 ;  /* 0x000000161212722b */ /* 0x000fe20000000012 */
[----:B------:R-:W-:Y:S02]  /*3d80*/  MOV R26, R24 ;  /* 0x00000018001a7202 */ /* 0x000fe40000000f00 */
[----:B------:R-:W-:Y:S02]  /*3d90*/  @!P0 LOP3.LUT R26, R9, 0x7ff00000, RZ, 0xc0, !PT ;  /* 0x7ff00000091a8812 */ /* 0x000fe400078ec0ff */
[----:B------:R-:W-:Y:S02]  /*3da0*/  @!P2 LOP3.LUT R27, R5, 0x7ff00000, RZ, 0xc0, !PT ;  /* 0x7ff00000051ba812 */ /* 0x000fe400078ec0ff */
[----:B------:R-:W-:Y:S01]  /*3db0*/  IADD3 R28, PT, PT, R26, -0x1, RZ ;  /* 0xffffffff1a1c7810 */ /* 0x000fe20007ffe0ff */
[----:B------:R-:W-:Y:S02]  /*3dc0*/  DMUL R22, R18, R4 ;  /* 0x0000000412167228 */ /* 0x000fe40000000000 */
[----:B------:R-:W-:-:S05]  /*3dd0*/  VIADD R21, R27, 0xffffffff ;  /* 0xffffffff1b157836 */ /* 0x000fca0000000000 */
[----:B------:R-:W-:Y:S01]  /*3de0*/  ISETP.GT.U32.AND P0, PT, R21, 0x7feffffe, PT ;  /* 0x7feffffe1500780c */ /* 0x000fe20003f04070 */
[----:B------:R-:W-:-:S03]  /*3df0*/  DFMA R24, R22, -R8, R4 ;  /* 0x800000081618722b */ /* 0x000fc60000000004 */
[----:B------:R-:W-:-:S05]  /*3e00*/  ISETP.GT.U32.OR P0, PT, R28, 0x7feffffe, P0 ;  /* 0x7feffffe1c00780c */ /* 0x000fca0000704470 */
[----:B------:R-:W-:-:S08]  /*3e10*/  DFMA R18, R18, R24, R22 ;  /* 0x000000181212722b */ /* 0x000fd00000000016 */
[----:B------:R-:W-:Y:S05]  /*3e20*/  @P0 BRA `(.L_x_129) ;  /* 0x00000000006c0947 */ /* 0x000fea0003800000 */
[----:B------:R-:W-:-:S04]  /*3e30*/  LOP3.LUT R22, R11, 0x7ff00000, RZ, 0xc0, !PT ;  /* 0x7ff000000b167812 */ /* 0x000fc800078ec0ff */
[CC--:B------:R-:W-:Y:S02]  /*3e40*/  VIADDMNMX R12, R17.reuse, -R22.reuse, 0xb9600000, !PT ;  /* 0xb9600000110c7446 */ /* 0x0c0fe40007800916 */
[----:B------:R-:W-:Y:S02]  /*3e50*/  ISETP.GE.U32.AND P0, PT, R17, R22, PT ;  /* 0x000000161100720c */ /* 0x000fe40003f06070 */
[----:B------:R-:W-:Y:S02]  /*3e60*/  VIMNMX R12, PT, PT, R12, 0x46a00000, PT ;  /* 0x46a000000c0c7848 */ /* 0x000fe40003fe0100 */
[----:B------:R-:W-:-:S04]  /*3e70*/  SEL R17, R20, 0x63400000, !P0 ;  /* 0x6340000014117807 */ /* 0x000fc80004000000 */
[----:B------:R-:W-:Y:S02]  /*3e80*/  IADD3 R17, PT, PT, -R17, R12, RZ ;  /* 0x0000000c11117210 */ /* 0x000fe40007ffe1ff */
[----:B------:R-:W-:-:S03]  /*3e90*/  MOV R12, RZ ;  /* 0x000000ff000c7202 */ /* 0x000fc60000000f00 */
[----:B------:R-:W-:-:S06]  /*3ea0*/  VIADD R13, R17, 0x7fe00000 ;  /* 0x7fe00000110d7836 */ /* 0x000fcc0000000000 */
[----:B------:R-:W-:-:S10]  /*3eb0*/  DMUL R20, R18, R12 ;  /* 0x0000000c12147228 */ /* 0x000fd40000000000 */
[----:B------:R-:W-:-:S13]  /*3ec0*/  FSETP.GTU.AND P0, PT, |R21|, 1.469367938527859385e-39, PT ;  /* 0x001000001500780b */ /* 0x000fda0003f0c200 */
[----:B------:R-:W-:Y:S05]  /*3ed0*/  @P0 BRA `(.L_x_130) ;  /* 0x0000000000940947 */ /* 0x000fea0003800000 */
[----:B------:R-:W-:Y:S01]  /*3ee0*/  DFMA R4, R18, -R8, R4 ;  /* 0x800000081204722b */ /* 0x000fe20000000004 */
[----:B------:R-:W-:-:S09]  /*3ef0*/  MOV R12, RZ ;  /* 0x000000ff000c7202 */ /* 0x000fd20000000f00 */
[C---:B------:R-:W-:Y:S02]  /*3f00*/  FSETP.NEU.AND P0, PT, R5.reuse, RZ, PT ;  /* 0x000000ff0500720b */ /* 0x040fe40003f0d000 */
[----:B------:R-:W-:-:S04]  /*3f10*/  LOP3.LUT R11, R5, 0x80000000, R11, 0x48, !PT ;  /* 0x80000000050b7812 */ /* 0x000fc800078e480b */
[----:B------:R-:W-:-:S07]  /*3f20*/  LOP3.LUT R13, R11, R13, RZ, 0xfc, !PT ;  /* 0x0000000d0b0d7212 */ /* 0x000fce00078efcff */
[----:B------:R-:W-:Y:S05]  /*3f30*/  @!P0 BRA `(.L_x_130) ;  /* 0x00000000007c8947 */ /* 0x000fea0003800000 */
[----:B------:R-:W-:Y:S01]  /*3f40*/  IMAD.MOV R5, RZ, RZ, -R17 ;  /* 0x000000ffff057224 */ /* 0x000fe200078e0a11 */
[----:B------:R-:W-:Y:S01]  /*3f50*/  MOV R4, RZ ;  /* 0x000000ff00047202 */ /* 0x000fe20000000f00 */
[----:B------:R-:W-:-:S05]  /*3f60*/  DMUL.RP R12, R18, R12 ;  /* 0x0000000c120c7228 */ /* 0x000fca0000008000 */
[----:B------:R-:W-:-:S05]  /*3f70*/  DFMA R4, R20, -R4, R18 ;  /* 0x800000041404722b */ /* 0x000fca0000000012 */
[----:B------:R-:W-:Y:S02]  /*3f80*/  LOP3.LUT R11, R13, R11, RZ, 0x3c, !PT ;  /* 0x0000000b0d0b7212 */ /* 0x000fe400078e3cff */
[----:B------:R-:W-:-:S04]  /*3f90*/  IADD3 R4, PT, PT, -R17, -0x43300000, RZ ;  /* 0xbcd0000011047810 */ /* 0x000fc80007ffe1ff */
[----:B------:R-:W-:-:S04]  /*3fa0*/  FSETP.NEU.AND P0, PT, |R5|, R4, PT ;  /* 0x000000040500720b */ /* 0x000fc80003f0d200 */
[----:B------:R-:W-:Y:S02]  /*3fb0*/  FSEL R20, R12, R20, !P0 ;  /* 0x000000140c147208 */ /* 0x000fe40004000000 */
[----:B------:R-:W-:Y:S01]  /*3fc0*/  FSEL R21, R11, R21, !P0 ;  /* 0x000000150b157208 */ /* 0x000fe20004000000 */
[----:B------:R-:W-:Y:S06]  /*3fd0*/  BRA `(.L_x_130) ;  /* 0x0000000000547947 */ /* 0x000fec0003800000 */
.L_x_129:
[----:B------:R-:W-:-:S14]  /*3fe0*/  DSETP.NAN.AND P0, PT, R12, R12, PT ;  /* 0x0000000c0c00722a */ /* 0x000fdc0003f08000 */
[----:B------:R-:W-:Y:S05]  /*3ff0*/  @P0 BRA `(.L_x_131) ;  /* 0x0000000000440947 */ /* 0x000fea0003800000 */
[----:B------:R-:W-:-:S14]  /*4000*/  DSETP.NAN.AND P0, PT, R10, R10, PT ;  /* 0x0000000a0a00722a */ /* 0x000fdc0003f08000 */
[----:B------:R-:W-:Y:S05]  /*4010*/  @P0 BRA `(.L_x_132) ;  /* 0x0000000000300947 */ /* 0x000fea0003800000 */
[----:B------:R-:W-:Y:S01]  /*4020*/  ISETP.NE.AND P0, PT, R27, R26, PT ;  /* 0x0000001a1b00720c */ /* 0x000fe20003f05270 */
[----:B------:R-:W-:Y:S01]  /*4030*/  IMAD.MOV.U32 R21, RZ, RZ, -0x80000 ;  /* 0xfff80000ff157424 */ /* 0x000fe200078e00ff */
[----:B------:R-:W-:-:S11]  /*4040*/  MOV R20, 0x0 ;  /* 0x0000000000147802 */ /* 0x000fd60000000f00 */
[----:B------:R-:W-:Y:S05]  /*4050*/  @!P0 BRA `(.L_x_130) ;  /* 0x0000000000348947 */ /* 0x000fea0003800000 */
[----:B------:R-:W-:Y:S02]  /*4060*/  ISETP.NE.AND P0, PT, R27, 0x7ff00000, PT ;  /* 0x7ff000001b00780c */ /* 0x000fe40003f05270 */
[----:B------:R-:W-:Y:S02]  /*4070*/  LOP3.LUT R21, R13, 0x80000000, R11, 0x48, !PT ;  /* 0x800000000d157812 */ /* 0x000fe400078e480b */
[----:B------:R-:W-:-:S13]  /*4080*/  ISETP.EQ.OR P0, PT, R26, RZ, !P0 ;  /* 0x000000ff1a00720c */ /* 0x000fda0004702670 */
[----:B------:R-:W-:Y:S02]  /*4090*/  @P0 LOP3.LUT R4, R21, 0x7ff00000, RZ, 0xfc, !PT ;  /* 0x7ff0000015040812 */ /* 0x000fe400078efcff */
[----:B------:R-:W-:Y:S02]  /*40a0*/  @!P0 MOV R20, RZ ;  /* 0x000000ff00148202 */ /* 0x000fe40000000f00 */
[----:B------:R-:W-:Y:S01]  /*40b0*/  @P0 MOV R20, RZ ;  /* 0x000000ff00140202 */ /* 0x000fe20000000f00 */
[----:B------:R-:W-:Y:S01]  /*40c0*/  @P0 IMAD.MOV.U32 R21, RZ, RZ, R4 ;  /* 0x000000ffff150224 */ /* 0x000fe200078e0004 */
[----:B------:R-:W-:Y:S06]  /*40d0*/  BRA `(.L_x_130) ;  /* 0x0000000000147947 */ /* 0x000fec0003800000 */
.L_x_132:
[----:B------:R-:W-:Y:S02]  /*40e0*/  LOP3.LUT R21, R11, 0x80000, RZ, 0xfc, !PT ;  /* 0x000800000b157812 */ /* 0x000fe400078efcff */
[----:B------:R-:W-:Y:S01]  /*40f0*/  MOV R20, R10 ;  /* 0x0000000a00147202 */ /* 0x000fe20000000f00 */
[----:B------:R-:W-:Y:S06]  /*4100*/  BRA `(.L_x_130) ;  /* 0x0000000000087947 */ /* 0x000fec0003800000 */
.L_x_131:
[----:B------:R-:W-:Y:S02]  /*4110*/  LOP3.LUT R21, R13, 0x80000, RZ, 0xfc, !PT ;  /* 0x000800000d157812 */ /* 0x000fe400078efcff */
[----:B------:R-:W-:-:S07]  /*4120*/  MOV R20, R12 ;  /* 0x0000000c00147202 */ /* 0x000fce0000000f00 */
.L_x_130:
[----:B------:R-:W-:Y:S05]  /*4130*/  BSYNC.RECONVERGENT B1 ;  /* 0x0000000000017941 */ /* 0x000fea0003800200 */
.L_x_128:
[----:B------:R-:W-:Y:S02]  /*4140*/  HFMA2 R17, -RZ, RZ, 0, 0 ;  /* 0x00000000ff117431 */ /* 0x000fe400000001ff */
[----:B------:R-:W-:Y:S01]  /*4150*/  IMAD.MOV.U32 R4, RZ, RZ, R20 ;  /* 0x000000ffff047224 */ /* 0x000fe200078e0014 */
[----:B------:R-:W-:Y:S01]  /*4160*/  MOV R5, R21 ;  /* 0x0000001500057202 */ /* 0x000fe20000000f00 */
[----:B------:R-:W-:Y:S06]  /*4170*/  RET.REL.NODEC R16 `(_Z19DetectDiscontinuityPhPfS0_S_) ;  /* 0xffffffbc10a07950 */ /* 0x000fec0003c3ffff */
        .weak           $__internal_4_$__cuda_sm20_dsqrt_rn_f64_mediumpath_v1
        .type           $__internal_4_$__cuda_sm20_dsqrt_rn_f64_mediumpath_v1,@function
        .size           $__internal_4_$__cuda_sm20_dsqrt_rn_f64_mediumpath_v1,($__internal_5_$__cuda_sm3x_div_rn_noftz_f32_slowpath - $__internal_4_$__cuda_sm20_dsqrt_rn_f64_mediumpath_v1)
$__internal_4_$__cuda_sm20_dsqrt_rn_f64_mediumpath_v1:
[----:B------:R-:W-:Y:S01]  /*4180*/  ISETP.GE.U32.AND P0, PT, R8, -0x3400000, PT ;  /* 0xfcc000000800780c */ /* 0x000fe20003f06070 */
[----:B------:R-:W-:Y:S01]  /*4190*/  BSSY.RECONVERGENT B1, `(.L_x_133) ;  /* 0x0000028000017945 */ /* 0x000fe20003800200 */
[----:B------:R-:W-:Y:S01]  /*41a0*/  IMAD.MOV.U32 R8, RZ, RZ, R10 ;  /* 0x000000ffff087224 */ /* 0x000fe200078e000a */
[----:B------:R-:W-:Y:S01]  /*41b0*/  MOV R10, R14 ;  /* 0x0000000e000a7202 */ /* 0x000fe20000000f00 */
[----:B------:R-:W-:Y:S01]  /*41c0*/  IMAD.MOV.U32 R14, RZ, RZ, R16 ;  /* 0x000000ffff0e7224 */ /* 0x000fe200078e0010 */
[----:B------:R-:W-:Y:S02]  /*41d0*/  MOV R11, R15 ;  /* 0x0000000f000b7202 */ /* 0x000fe40000000f00 */
[----:B------:R-:W-:-:S06]  /*41e0*/  MOV R15, R17 ;  /* 0x00000011000f7202 */ /* 0x000fcc0000000f00 */
[----:B------:R-:W-:Y:S05]  /*41f0*/  @!P0 BRA `(.L_x_134) ;  /* 0x0000000000208947 */ /* 0x000fea0003800000 */
[----:B------:R-:W-:-:S10]  /*4200*/  DFMA.RM R10, R10, R12, R14 ;  /* 0x0000000c0a0a722b */ /* 0x000fd4000000400e */
[----:B------:R-:W-:-:S04]  /*4210*/  IADD3 R12, P0, PT, R10, 0x1, RZ ;  /* 0x000000010a0c7810 */ /* 0x000fc80007f1e0ff */
[----:B------:R-:W-:-:S06]  /*4220*/  IADD3.X R13, PT, PT, RZ, R11, RZ, P0, !PT ;  /* 0x0000000bff0d7210 */ /* 0x000fcc00007fe4ff */
[----:B------:R-:W-:-:S08]  /*4230*/  DFMA.RP R8, -R10, R12, R8 ;  /* 0x0000000c0a08722b */ /* 0x000fd00000008108 */
[----:B------:R-:W-:-:S06]  /*4240*/  DSETP.GT.AND P0, PT, R8, RZ, PT ;  /* 0x000000ff0800722a */ /* 0x000fcc0003f04000 */
[----:B------:R-:W-:Y:S02]  /*4250*/  FSEL R10, R12, R10, P0 ;  /* 0x0000000a0c0a7208 */ /* 0x000fe40000000000 */
[----:B------:R-:W-:Y:S01]  /*4260*/  FSEL R11, R13, R11, P0 ;  /* 0x0000000b0d0b7208 */ /* 0x000fe20000000000 */
[----:B------:R-:W-:Y:S06]  /*4270*/  BRA `(.L_x_135) ;  /* 0x0000000000647947 */ /* 0x000fec0003800000 */
.L_x_134:
[----:B------:R-:W-:-:S14]  /*4280*/  DSETP.NE.AND P0, PT, R8, RZ, PT ;  /* 0x000000ff0800722a */ /* 0x000fdc0003f05000 */
[----:B------:R-:W-:Y:S05]  /*4290*/  @!P0 BRA `(.L_x_136) ;  /* 0x0000000000588947 */ /* 0x000fea0003800000 */
[----:B------:R-:W-:-:S13]  /*42a0*/  ISETP.GE.AND P0, PT, R9, RZ, PT ;  /* 0x000000ff0900720c */ /* 0x000fda0003f06270 */
[----:B------:R-:W-:Y:S01]  /*42b0*/  @!P0 IMAD.MOV.U32 R10, RZ, RZ, 0x0 ;  /* 0x00000000ff0a8424 */ /* 0x000fe200078e00ff */
[----:B------:R-:W-:Y:S01]  /*42c0*/  @!P0 MOV R11, 0xfff80000 ;  /* 0xfff80000000b8802 */ /* 0x000fe20000000f00 */
[----:B------:R-:W-:Y:S06]  /*42d0*/  @!P0 BRA `(.L_x_135) ;  /* 0x00000000004c8947 */ /* 0x000fec0003800000 */
[----:B------:R-:W-:-:S13]  /*42e0*/  ISETP.GT.AND P0, PT, R9, 0x7fefffff, PT ;  /* 0x7fefffff0900780c */ /* 0x000fda0003f04270 */
[----:B------:R-:W-:Y:S05]  /*42f0*/  @P0 BRA `(.L_x_136) ;  /* 0x0000000000400947 */ /* 0x000fea0003800000 */
[----:B------:R-:W-:Y:S01]  /*4300*/  DMUL R8, R8, 8.11296384146066816958e+31 ;  /* 0x4690000008087828 */ /* 0x000fe20000000000 */
[----:B------:R-:W-:Y:S01]  /*4310*/  MOV R10, RZ ;  /* 0x000000ff000a7202 */ /* 0x000fe20000000f00 */
[----:B------:R-:W-:Y:S01]  /*4320*/  IMAD.MOV.U32 R14, RZ, RZ, 0x0 ;  /* 0x00000000ff0e7424 */ /* 0x000fe200078e00ff */
[----:B------:R-:W-:-:S03]  /*4330*/  MOV R15, 0x3fd80000 ;  /* 0x3fd80000000f7802 */ /* 0x000fc60000000f00 */
[----:B------:R-:W0:Y:S02]  /*4340*/  MUFU.RSQ64H R11, R9 ;  /* 0x00000009000b7308 */ /* 0x000e240000001c00 */
[----:B0-----:R-:W-:-:S08]  /*4350*/  DMUL R12, R10, R10 ;  /* 0x0000000a0a0c7228 */ /* 0x001fd00000000000 */
[----:B------:R-:W-:-:S08]  /*4360*/  DFMA R12, R8, -R12, 1 ;  /* 0x3ff00000080c742b */ /* 0x000fd0000000080c */
[----:B------:R-:W-:Y:S02]  /*4370*/  DFMA R14, R12, R14, 0.5 ;  /* 0x3fe000000c0e742b */ /* 0x000fe4000000000e */
[----:B------:R-:W-:-:S08]  /*4380*/  DMUL R12, R10, R12 ;  /* 0x0000000c0a0c7228 */ /* 0x000fd00000000000 */
[----:B------:R-:W-:-:S08]  /*4390*/  DFMA R12, R14, R12, R10 ;  /* 0x0000000c0e0c722b */ /* 0x000fd0000000000a */
[----:B------:R-:W-:Y:S02]  /*43a0*/  DMUL R10, R8, R12 ;  /* 0x0000000c080a7228 */ /* 0x000fe40000000000 */
[----:B------:R-:W-:-:S06]  /*43b0*/  IADD3 R13, PT, PT, R13, -0x100000, RZ ;  /* 0xfff000000d0d7810 */ /* 0x000fcc0007ffe0ff */
[----:B------:R-:W-:-:S08]  /*43c0*/  DFMA R14, R10, -R10, R8 ;  /* 0x8000000a0a0e722b */ /* 0x000fd00000000008 */
[----:B------:R-:W-:-:S10]  /*43d0*/  DFMA R10, R12, R14, R10 ;  /* 0x0000000e0c0a722b */ /* 0x000fd4000000000a */
[----:B------:R-:W-:Y:S01]  /*43e0*/  VIADD R11, R11, 0xfcb00000 ;  /* 0xfcb000000b0b7836 */ /* 0x000fe20000000000 */
[----:B------:R-:W-:Y:S06]  /*43f0*/  BRA `(.L_x_135) ;  /* 0x0000000000047947 */ /* 0x000fec0003800000 */
.L_x_136:
[----:B------:R-:W-:-:S11]  /*4400*/  DADD R10, R8, R8 ;  /* 0x00000000080a7229 */ /* 0x000fd60000000008 */
.L_x_135:
[----:B------:R-:W-:Y:S05]  /*4410*/  BSYNC.RECONVERGENT B1 ;  /* 0x0000000000017941 */ /* 0x000fea0003800200 */
.L_x_133:
[----:B------:R-:W-:Y:S02]  /*4420*/  HFMA2 R9, -RZ, RZ, 0, 0 ;  /* 0x00000000ff097431 */ /* 0x000fe400000001ff */
[----:B------:R-:W-:Y:S01]  /*4430*/  IMAD.MOV.U32 R8, RZ, RZ, R0 ;  /* 0x000000ffff087224 */ /* 0x000fe200078e0000 */
[----:B------:R-:W-:Y:S02]  /*4440*/  MOV R18, R10 ;  /* 0x0000000a00127202 */ /* 0x000fe40000000f00 */
[----:B------:R-:W-:Y:S01]  /*4450*/  MOV R19, R11 ;  /* 0x0000000b00137202 */ /* 0x000fe20000000f00 */
[----:B------:R-:W-:Y:S06]  /*4460*/  RET.REL.NODEC R8 `(_Z19DetectDiscontinuityPhPfS0_S_) ;  /* 0xffffffb808e47950 */ /* 0x000fec0003c3ffff */
        .weak           $__internal_5_$__cuda_sm3x_div_rn_noftz_f32_slowpath
        .type           $__internal_5_$__cuda_sm3x_div_rn_noftz_f32_slowpath,@function
        .size           $__internal_5_$__cuda_sm3x_div_rn_noftz_f32_slowpath,($_Z19DetectDiscontinuityPhPfS0_S_$__internal_accurate_pow - $__internal_5_$__cuda_sm3x_div_rn_noftz_f32_slowpath)
$__internal_5_$__cuda_sm3x_div_rn_noftz_f32_slowpath:
[----:B------:R-:W-:Y:S01]  /*4470*/  SHF.R.U32.HI R13, RZ, 0x17, R5 ;  /* 0x00000017ff0d7819 */ /* 0x000fe20000011605 */
[----:B------:R-:W-:Y:S01]  /*4480*/  BSSY.RECONVERGENT B0, `(.L_x_137) ;  /* 0x0000062000007945 */ /* 0x000fe20003800200 */
[----:B------:R-:W-:Y:S02]  /*4490*/  SHF.R.U32.HI R12, RZ, 0x17, R0 ;  /* 0x00000017ff0c7819 */ /* 0x000fe40000011600 */
        /* <DEDUP_REMOVED lines=8> */
[----:B------:R-:W-:Y:S02]  /*4520*/  FSETP.GTU.FTZ.AND P0, PT, |R0|, +INF , PT ;  /* 0x7f8000000000780b */ /* 0x000fe40003f1c200 */
        /* <DEDUP_REMOVED lines=15> */
[----:B------:R-:W-:Y:S02]  /*4620*/  ISETP.GE.AND P0, PT, R13, RZ, PT ;  /* 0x000000ff0d00720c */ /* 0x000fe40003f06270 */
[----:B------:R-:W-:-:S11]  /*4630*/  ISETP.GE.AND P1, PT, R15, RZ, PT ;  /* 0x000000ff0f00720c */ /* 0x000fd60003f26270 */
[----:B------:R-:W-:Y:S01]  /*4640*/  @P0 MOV R12, RZ ;  /* 0x000000ff000c0202 */ /* 0x000fe20000000f00 */
[----:B------:R-:W-:Y:S02]  /*4650*/  @!P0 IMAD.MOV.U32 R12, RZ, RZ, -0x40 ;  /* 0xffffffc0ff0c8424 */ /* 0x000fe400078e00ff */
[----:B------:R-:W-:Y:S01]  /*4660*/  @!P0 FFMA R0, R0, 1.84467440737095516160e+19, RZ ;  /* 0x5f80000000008823 */ /* 0x000fe200000000ff */
[----:B------:R-:W-:Y:S02]  /*4670*/  @!P1 FFMA R5, R5, 1.84467440737095516160e+19, RZ ;  /* 0x5f80000005059823 */ /* 0x000fe400000000ff */
[----:B------:R-:W-:-:S07]  /*4680*/  @!P1 IADD3 R12, PT, PT, R12, 0x40, RZ ;  /* 0x000000400c0c9810 */ /* 0x000fce0007ffe0ff */
.L_x_138:
[----:B------:R-:W-:Y:S01]  /*4690*/  LEA R16, R20, 0xc0800000, 0x17 ;  /* 0xc080000014107811 */ /* 0x000fe200078eb8ff */
[----:B------:R-:W-:Y:S03]  /*46a0*/  BSSY.RECONVERGENT B1, `(.L_x_143) ;  /* 0x0000036000017945 */ /* 0x000fe60003800200 */
[----:B------:R-:W-:Y:S01]  /*46b0*/  IADD3 R16, PT, PT, -R16, R5, RZ ;  /* 0x0000000510107210 */ /* 0x000fe20007ffe1ff */
[----:B------:R-:W-:-:S03]  /*46c0*/  VIADD R5, R17, 0xffffff81 ;  /* 0xffffff8111057836 */ /* 0x000fc60000000000 */
[----:B------:R-:W0:Y:S01]  /*46d0*/  MUFU.RCP R13, R16 ;  /* 0x00000010000d7308 */ /* 0x000e220000001000 */
[----:B------:R-:W-:Y:S01]  /*46e0*/  FADD.FTZ R15, -R16, -RZ ;  /* 0x800000ff100f7221 */ /* 0x000fe20000010100 */
[----:B------:R-:W-:-:S03]  /*46f0*/  IMAD R0, R5, -0x800000, R0 ;  /* 0xff80000005007824 */ /* 0x000fc600078e0200 */
[----:B0-----:R-:W-:-:S04]  /*4700*/  FFMA R18, R13, R15, 1 ;  /* 0x3f8000000d127423 */ /* 0x001fc8000000000f */
[----:B------:R-:W-:-:S04]  /*4710*/  FFMA R22, R13, R18, R13 ;  /* 0x000000120d167223 */ /* 0x000fc8000000000d */
[----:B------:R-:W-:-:S04]  /*4720*/  FFMA R13, R0, R22, RZ ;  /* 0x00000016000d7223 */ /* 0x000fc800000000ff */
[----:B------:R-:W-:-:S04]  /*4730*/  FFMA R18, R15, R13, R0 ;  /* 0x0000000d0f127223 */ /* 0x000fc80000000000 */
[----:B------:R-:W-:Y:S01]  /*4740*/  FFMA R17, R22, R18, R13 ;  /* 0x0000001216117223 */ /* 0x000fe2000000000d */
[----:B------:R-:W-:-:S03]  /*4750*/  IADD3 R13, PT, PT, R5, 0x7f, -R20 ;  /* 0x0000007f050d7810 */ /* 0x000fc60007ffe814 */
[----:B------:R-:W-:Y:S01]  /*4760*/  FFMA R18, R15, R17, R0 ;  /* 0x000000110f127223 */ /* 0x000fe20000000000 */
[----:B------:R-:W-:-:S03]  /*4770*/  IADD3 R13, PT, PT, R13, R12, RZ ;  /* 0x0000000c0d0d7210 */ /* 0x000fc60007ffe0ff */
[----:B------:R-:W-:-:S05]  /*4780*/  FFMA R0, R22, R18, R17 ;  /* 0x0000001216007223 */ /* 0x000fca0000000011 */
[----:B------:R-:W-:-:S04]  /*4790*/  SHF.R.U32.HI R5, RZ, 0x17, R0 ;  /* 0x00000017ff057819 */ /* 0x000fc80000011600 */
[----:B------:R-:W-:-:S04]  /*47a0*/  LOP3.LUT R5, R5, 0xff, RZ, 0xc0, !PT ;  /* 0x000000ff05057812 */ /* 0x000fc800078ec0ff */
[----:B------:R-:W-:-:S05]  /*47b0*/  IADD3 R15, PT, PT, R5, R13, RZ ;  /* 0x0000000d050f7210 */ /* 0x000fca0007ffe0ff */
        /* <DEDUP_REMOVED lines=11> */
[C---:B------:R-:W-:Y:S01]  /*4870*/  IADD3 R16, PT, PT, R15.reuse, 0x20, RZ ;  /* 0x000000200f107810 */ /* 0x040fe20007ffe0ff */
[CCC-:B------:R-:W-:Y:S01]  /*4880*/  FFMA.RM R12, R22.reuse, R18.reuse, R17.reuse ;  /* 0x00000012160c7223 */ /* 0x1c0fe20000004011 */
[----:B------:R-:W-:Y:S02]  /*4890*/  ISETP.NE.AND P2, PT, R15, RZ, PT ;  /* 0x000000ff0f00720c */ /* 0x000fe40003f45270 */
[----:B------:R-:W-:Y:S01]  /*48a0*/  LOP3.LUT R13, R5, 0x7fffff, RZ, 0xc0, !PT ;  /* 0x007fffff050d7812 */ /* 0x000fe200078ec0ff */
[----:B------:R-:W-:Y:S01]  /*48b0*/  FFMA.RP R5, R22, R18, R17 ;  /* 0x0000001216057223 */ /* 0x000fe20000008011 */
[----:B------:R-:W-:Y:S02]  /*48c0*/  ISETP.NE.AND P1, PT, R15, RZ, PT ;  /* 0x000000ff0f00720c */ /* 0x000fe40003f25270 */
[----:B------:R-:W-:Y:S02]  /*48d0*/  LOP3.LUT R13, R13, 0x800000, RZ, 0xfc, !PT ;  /* 0x008000000d0d7812 */ /* 0x000fe400078efcff */
[----:B------:R-:W-:-:S02]  /*48e0*/  IADD3 R15, PT, PT, -R15, RZ, RZ ;  /* 0x000000ff0f0f7210 */ /* 0x000fc40007ffe1ff */
[----:B------:R-:W-:Y:S02]  /*48f0*/  SHF.L.U32 R16, R13, R16, RZ ;  /* 0x000000100d107219 */ /* 0x000fe400000006ff */
[----:B------:R-:W-:Y:S02]  /*4900*/  FSETP.NEU.FTZ.AND P0, PT, R5, R12, PT ;  /* 0x0000000c0500720b */ /* 0x000fe40003f1d000 */
[----:B------:R-:W-:Y:S02]  /*4910*/  SEL R12, R15, RZ, P2 ;  /* 0x000000ff0f0c7207 */ /* 0x000fe40001000000 */
[----:B------:R-:W-:Y:S02]  /*4920*/  ISETP.NE.AND P1, PT, R16, RZ, P1 ;  /* 0x000000ff1000720c */ /* 0x000fe40000f25270 */
[----:B------:R-:W-:Y:S02]  /*4930*/  SHF.R.U32.HI R12, RZ, R12, R13 ;  /* 0x0000000cff0c7219 */ /* 0x000fe4000001160d */
[----:B------:R-:W-:-:S02]  /*4940*/  PLOP3.LUT P0, PT, P0, P1, PT, 0xf8, 0x8f ;  /* 0x00000000008f781c */ /* 0x000fc40000703f70 */
[----:B------:R-:W-:Y:S02]  /*4950*/  SHF.R.U32.HI R16, RZ, 0x1, R12 ;  /* 0x00000001ff107819 */ /* 0x000fe4000001160c */
[----:B------:R-:W-:-:S04]  /*4960*/  SEL R5, RZ, 0x1, !P0 ;  /* 0x00000001ff057807 */ /* 0x000fc80004000000 */
[----:B------:R-:W-:-:S04]  /*4970*/  LOP3.LUT R5, R5, 0x1, R16, 0xf8, !PT ;  /* 0x0000000105057812 */ /* 0x000fc800078ef810 */
[----:B------:R-:W-:-:S05]  /*4980*/  LOP3.LUT R5, R5, R12, RZ, 0xc0, !PT ;  /* 0x0000000c05057212 */ /* 0x000fca00078ec0ff */
[----:B------:R-:W-:-:S05]  /*4990*/  IMAD.IADD R5, R16, 0x1, R5 ;  /* 0x0000000110057824 */ /* 0x000fca00078e0205 */
[----:B------:R-:W-:Y:S01]  /*49a0*/  LOP3.LUT R0, R5, R0, RZ, 0xfc, !PT ;  /* 0x0000000005007212 */ /* 0x000fe200078efcff */
[----:B------:R-:W-:Y:S06]  /*49b0*/  BRA `(.L_x_146) ;  /* 0x0000000000107947 */ /* 0x000fec0003800000 */
.L_x_145:
[----:B------:R-:W-:-:S04]  /*49c0*/  LOP3.LUT R0, R0, 0x80000000, RZ, 0xc0, !PT ;  /* 0x8000000000007812 */ /* 0x000fc800078ec0ff */
[----:B------:R-:W-:Y:S01]  /*49d0*/  LOP3.LUT R0, R0, 0x7f800000, RZ, 0xfc, !PT ;  /* 0x7f80000000007812 */ /* 0x000fe200078efcff */
[----:B------:R-:W-:Y:S06]  /*49e0*/  BRA `(.L_x_146) ;  /* 0x0000000000047947 */ /* 0x000fec0003800000 */
.L_x_144:
[----:B------:R-:W-:-:S07]  /*49f0*/  LEA R0, R13, R0, 0x17 ;  /* 0x000000000d007211 */ /* 0x000fce00078eb8ff */
.L_x_146:
[----:B------:R-:W-:Y:S05]  /*4a00*/  BSYNC.RECONVERGENT B1 ;  /* 0x0000000000017941 */ /* 0x000fea0003800200 */
.L_x_143:
[----:B------:R-:W-:Y:S05]  /*4a10*/  BRA `(.L_x_147) ;  /* 0x0000000000207947 */ /* 0x000fea0003800000 */
.L_x_142:
[----:B------:R-:W-:-:S04]  /*4a20*/  LOP3.LUT R0, R5, 0x80000000, R0, 0x48, !PT ;  /* 0x8000000005007812 */ /* 0x000fc800078e4800 */
[----:B------:R-:W-:Y:S01]  /*4a30*/  LOP3.LUT R0, R0, 0x7f800000, RZ, 0xfc, !PT ;  /* 0x7f80000000007812 */ /* 0x000fe200078efcff */
[----:B------:R-:W-:Y:S06]  /*4a40*/  BRA `(.L_x_147) ;  /* 0x0000000000147947 */ /* 0x000fec0003800000 */
.L_x_141:
[----:B------:R-:W-:Y:S01]  /*4a50*/  LOP3.LUT R0, R5, 0x80000000, R0, 0x48, !PT ;  /* 0x8000000005007812 */ /* 0x000fe200078e4800 */
[----:B------:R-:W-:Y:S06]  /*4a60*/  BRA `(.L_x_147) ;  /* 0x00000000000c7947 */ /* 0x000fec0003800000 */
.L_x_140:
[----:B------:R-:W0:Y:S01]  /*4a70*/  MUFU.RSQ R0, -QNAN ;  /* 0xffc0000000007908 */ /* 0x000e220000001400 */
[----:B------:R-:W-:Y:S05]  /*4a80*/  BRA `(.L_x_147) ;  /* 0x0000000000047947 */ /* 0x000fea0003800000 */
.L_x_139:
[----:B------:R-:W-:-:S07]  /*4a90*/  FADD.FTZ R0, R0, R5 ;  /* 0x0000000500007221 */ /* 0x000fce0000010000 */
.L_x_147:
[----:B------:R-:W-:Y:S05]  /*4aa0*/  BSYNC.RECONVERGENT B0 ;  /* 0x0000000000007941 */ /* 0x000fea0003800200 */
.L_x_137:
[----:B------:R-:W-:Y:S01]  /*4ab0*/  MOV R12, R10 ;  /* 0x0000000a000c7202 */ /* 0x000fe20000000f00 */
[----:B------:R-:W-:-:S04]  /*4ac0*/  IMAD.MOV.U32 R13, RZ, RZ, 0x0 ;  /* 0x00000000ff0d7424 */ /* 0x000fc800078e00ff */
[----:B0-----:R-:W-:Y:S05]  /*4ad0*/  RET.REL.NODEC R12 `(_Z19DetectDiscontinuityPhPfS0_S_) ;  /* 0xffffffb40c487950 */ /* 0x001fea0003c3ffff */
        .type           $_Z19DetectDiscontinuityPhPfS0_S_$__internal_accurate_pow,@function
        .size           $_Z19DetectDiscontinuityPhPfS0_S_$__internal_accurate_pow,(.L_x_156 - $_Z19DetectDiscontinuityPhPfS0_S_$__internal_accurate_pow)
$_Z19DetectDiscontinuityPhPfS0_S_$__internal_accurate_pow:
[----:B------:R-:W-:Y:S01]  /*4ae0*/  ISETP.GT.U32.AND P0, PT, R37, 0xfffff, PT ;  /* 0x000fffff2500780c */ /* 0x000fe20003f04070 */
[----:B------:R-:W-:Y:S01]  /*4af0*/  IMAD.MOV.U32 R20, RZ, RZ, 0x41ad3b5a ;  /* 0x41ad3b5aff147424 */ /* 0x000fe200078e00ff */
[----:B------:R-:W-:Y:S01]  /*4b00*/  MOV R16, R37 ;  /* 0x0000002500107202 */ /* 0x000fe20000000f00 */
[----:B------:R-:W-:Y:S01]  /*4b10*/  UMOV UR6, 0x7d2cafe2 ;  /* 0x7d2cafe200067882 */ /* 0x000fe20000000000 */
[----:B------:R-:W-:Y:S01]  /*4b20*/  MOV R21, 0x3ed0f5d2 ;  /* 0x3ed0f5d200157802 */ /* 0x000fe20000000f00 */
[----:B------:R-:W-:Y:S01]  /*4b30*/  UMOV UR7, 0x3eb0f5ff ;  /* 0x3eb0f5ff00077882 */ /* 0x000fe20000000000 */
[----:B------:R-:W-:Y:S01]  /*4b40*/  UMOV UR8, 0x3b39803f ;  /* 0x3b39803f00087882 */ /* 0x000fe20000000000 */
[----:B------:R-:W-:-:S06]  /*4b50*/  UMOV UR9, 0x3c7abc9e ;  /* 0x3c7abc9e00097882 */ /* 0x000fcc0000000000 */
[----:B------:R-:W-:Y:S01]  /*4b60*/  @!P0 DMUL R14, R36, 1.80143985094819840000e+16 ;  /* 0x43500000240e8828 */ /* 0x000fe20000000000 */
[----:B------:R-:W-:-:S09]  /*4b70*/  SHF.R.U32.HI R37, RZ, 0x14, R37 ;  /* 0x00000014ff257819 */ /* 0x000fd20000011625 */
[----:B------:R-:W-:Y:S01]  /*4b80*/  @!P0 MOV R16, R15 ;  /* 0x0000000f00108202 */ /* 0x000fe20000000f00 */
[----:B------:R-:W-:Y:S01]  /*4b90*/  @!P0 IMAD.MOV.U32 R36, RZ, RZ, R14 ;  /* 0x000000ffff248224 */ /* 0x000fe200078e000e */
[----:B------:R-:W-:Y:S01]  /*4ba0*/  @!P0 LEA.HI R37, R15, 0xffffffca, RZ, 0xc ;  /* 0xffffffca0f258811 */ /* 0x000fe200078f60ff */
[----:B------:R-:W-:Y:S01]  /*4bb0*/  IMAD.MOV.U32 R15, RZ, RZ, 0x43300000 ;  /* 0x43300000ff0f7424 */ /* 0x000fe200078e00ff */
[----:B------:R-:W-:Y:S02]  /*4bc0*/  LOP3.LUT R17, R16, 0x800fffff, RZ, 0xc0, !PT ;  /* 0x800fffff10117812 */ /* 0x000fe400078ec0ff */
[----:B------:R-:W-:Y:S02]  /*4bd0*/  MOV R18, R36 ;  /* 0x0000002400127202 */ /* 0x000fe40000000f00 */
[----:B------:R-:W-:Y:S02]  /*4be0*/  LOP3.LUT R17, R17, 0x3ff00000, RZ, 0xfc, !PT ;  /* 0x3ff0000011117812 */ /* 0x000fe400078efcff */
[----:B------:R-:W-:-:S02]  /*4bf0*/  MOV R16, RZ ;  /* 0x000000ff00107202 */ /* 0x000fc40000000f00 */
[----:B------:R-:W-:Y:S02]  /*4c00*/  ISETP.GE.U32.AND P1, PT, R17, 0x3ff6a09f, PT ;  /* 0x3ff6a09f1100780c */ /* 0x000fe40003f26070 */
[----:B------:R-:W-:-:S11]  /*4c10*/  MOV R19, R17 ;  /* 0x0000001100137202 */ /* 0x000fd60000000f00 */
[----:B------:R-:W-:-:S05]  /*4c20*/  @P1 VIADD R14, R19, 0xfff00000 ;  /* 0xfff00000130e1836 */ /* 0x000fca0000000000 */
[----:B------:R-:W-:Y:S02]  /*4c30*/  @P1 MOV R19, R14 ;  /* 0x0000000e00131202 */ /* 0x000fe40000000f00 */
[C---:B------:R-:W-:Y:S02]  /*4c40*/  IADD3 R14, PT, PT, R37.reuse, -0x3ff, RZ ;  /* 0xfffffc01250e7810 */ /* 0x040fe40007ffe0ff */
[----:B------:R-:W-:Y:S02]  /*4c50*/  @P1 IADD3 R14, PT, PT, R37, -0x3fe, RZ ;  /* 0xfffffc02250e1810 */ /* 0x000fe40007ffe0ff */
[C---:B------:R-:W-:Y:S02]  /*4c60*/  DADD R24, R18.reuse, 1 ;  /* 0x3ff0000012187429 */ /* 0x040fe40000000000 */
[----:B------:R-:W-:Y:S01]  /*4c70*/  DADD R18, R18, -1 ;  /* 0xbff0000012127429 */ /* 0x000fe20000000000 */
[----:B------:R-:W-:-:S03]  /*4c80*/  LOP3.LUT R14, R14, 0x80000000, RZ, 0x3c, !PT ;  /* 0x800000000e0e7812 */ /* 0x000fc600078e3cff */
[----:B------:R-:W0:Y:S02]  /*4c90*/  MUFU.RCP64H R17, R25 ;  /* 0x0000001900117308 */ /* 0x000e240000001800 */
[----:B0-----:R-:W-:-:S08]  /*4ca0*/  DFMA R22, -R24, R16, 1 ;  /* 0x3ff000001816742b */ /* 0x001fd00000000110 */
[----:B------:R-:W-:-:S08]  /*4cb0*/  DFMA R22, R22, R22, R22 ;  /* 0x000000161616722b */ /* 0x000fd00000000016 */
[----:B------:R-:W-:-:S08]  /*4cc0*/  DFMA R22, R16, R22, R16 ;  /* 0x000000161016722b */ /* 0x000fd00000000010 */
[----:B------:R-:W-:-:S08]  /*4cd0*/  DMUL R16, R18, R22 ;  /* 0x0000001612107228 */ /* 0x000fd00000000000 */
[----:B------:R-:W-:-:S08]  /*4ce0*/  DFMA R16, R18, R22, R16 ;  /* 0x000000161210722b */ /* 0x000fd00000000010 */
[----:B------:R-:W-:-:S08]  /*4cf0*/  DMUL R28, R16, R16 ;  /* 0x00000010101c7228 */ /* 0x000fd00000000000 */
[----:B------:R-:W-:Y:S01]  /*4d00*/  DFMA R20, R28, UR6, R20 ;  /* 0x000000061c147c2b */ /* 0x000fe20008000014 */
[----:B------:R-:W-:Y:S01]  /*4d10*/  UMOV UR6, 0x75488a3f ;  /* 0x75488a3f00067882 */ /* 0x000fe20000000000 */
[----:B------:R-:W-:-:S06]  /*4d20*/  UMOV UR7, 0x3ef3b20a ;  /* 0x3ef3b20a00077882 */ /* 0x000fcc0000000000 */
[----:B------:R-:W-:Y:S01]  /*4d30*/  DFMA R26, R28, R20, UR6 ;  /* 0x000000061c1a7e2b */ /* 0x000fe20008000014 */
[----:B------:R-:W-:Y:S01]  /*4d40*/  UMOV UR6, 0xe4faecd5 ;  /* 0xe4faecd500067882 */ /* 0x000fe20000000000 */
[----:B------:R-:W-:Y:S01]  /*4d50*/  UMOV UR7, 0x3f1745cd ;  /* 0x3f1745cd00077882 */ /* 0x000fe20000000000 */
[----:B------:R-:W-:-:S05]  /*4d60*/  DADD R20, R18, -R16 ;  /* 0x0000000012147229 */ /* 0x000fca0000000810 */
[----:B------:R-:W-:Y:S01]  /*4d70*/  DFMA R26, R28, R26, UR6 ;  /* 0x000000061c1a7e2b */ /* 0x000fe2000800001a */
[----:B------:R-:W-:Y:S01]  /*4d80*/  UMOV UR6, 0x258a578b ;  /* 0x258a578b00067882 */ /* 0x000fe20000000000 */
[----:B------:R-:W-:Y:S01]  /*4d90*/  UMOV UR7, 0x3f3c71c7 ;  /* 0x3f3c71c700077882 */ /* 0x000fe20000000000 */
[----:B------:R-:W-:-:S05]  /*4da0*/  DADD R20, R20, R20 ;  /* 0x0000000014147229 */ /* 0x000fca0000000014 */
[----:B------:R-:W-:Y:S01]  /*4db0*/  DFMA R26, R28, R26, UR6 ;  /* 0x000000061c1a7e2b */ /* 0x000fe2000800001a */
[----:B------:R-:W-:Y:S01]  /*4dc0*/  UMOV UR6, 0x9242b910 ;  /* 0x9242b91000067882 */ /* 0x000fe20000000000 */
[----:B------:R-:W-:Y:S01]  /*4dd0*/  UMOV UR7, 0x3f624924 ;  /* 0x3f62492400077882 */ /* 0x000fe20000000000 */
[----:B------:R-:W-:-:S05]  /*4de0*/  DFMA R20, R18, -R16, R20 ;  /* 0x800000101214722b */ /* 0x000fca0000000014 */
[----:B------:R-:W-:Y:S01]  /*4df0*/  DFMA R26, R28, R26, UR6 ;  /* 0x000000061c1a7e2b */ /* 0x000fe2000800001a */
[----:B------:R-:W-:Y:S01]  /*4e00*/  UMOV UR6, 0x99999dfb ;  /* 0x99999dfb00067882 */ /* 0x000fe20000000000 */
[----:B------:R-:W-:Y:S01]  /*4e10*/  UMOV UR7, 0x3f899999 ;  /* 0x3f89999900077882 */ /* 0x000fe20000000000 */
[----:B------:R-:W-:Y:S02]  /*4e20*/  DMUL R20, R22, R20 ;  /* 0x0000001416147228 */ /* 0x000fe40000000000 */
[----:B------:R-:W-:-:S03]  /*4e30*/  DMUL R22, R16, R16 ;  /* 0x0000001010167228 */ /* 0x000fc60000000000 */
[----:B------:R-:W-:Y:S01]  /*4e40*/  DFMA R26, R28, R26, UR6 ;  /* 0x000000061c1a7e2b */ /* 0x000fe2000800001a */
[----:B------:R-:W-:Y:S01]  /*4e50*/  UMOV UR6, 0x55555555 ;  /* 0x5555555500067882 */ /* 0x000fe20000000000 */
[----:B------:R-:W-:-:S03]  /*4e60*/  UMOV UR7, 0x3fb55555 ;  /* 0x3fb5555500077882 */ /* 0x000fc60000000000 */
[----:B------:R-:W-:-:S03]  /*4e70*/  DMUL R30, R16, R22 ;  /* 0x00000016101e7228 */ /* 0x000fc60000000000 */
[----:B------:R-:W-:-:S08]  /*4e80*/  DFMA R18, R28, R26, UR6 ;  /* 0x000000061c127e2b */ /* 0x000fd0000800001a */
[----:B------:R-:W-:Y:S01]  /*4e90*/  DADD R24, -R18, UR6 ;  /* 0x0000000612187e29 */ /* 0x000fe20008000100 */
[----:B------:R-:W-:Y:S01]  /*4ea0*/  UMOV UR6, 0xb9e7b0 ;  /* 0x00b9e7b000067882 */ /* 0x000fe20000000000 */
[----:B------:R-:W-:-:S06]  /*4eb0*/  UMOV UR7, 0x3c46a4cb ;  /* 0x3c46a4cb00077882 */ /* 0x000fcc0000000000 */
[----:B------:R-:W-:Y:S02]  /*4ec0*/  DFMA R24, R28, R26, R24 ;  /* 0x0000001a1c18722b */ /* 0x000fe40000000018 */
[----:B------:R-:W-:Y:S01]  /*4ed0*/  DFMA R26, R16, R16, -R22 ;  /* 0x00000010101a722b */ /* 0x000fe20000000816 */
[----:B------:R-:W-:Y:S01]  /*4ee0*/  IADD3 R29, PT, PT, R21, 0x100000, RZ ;  /* 0x00100000151d7810 */ /* 0x000fe20007ffe0ff */
[----:B------:R-:W-:-:S06]  /*4ef0*/  IMAD.MOV.U32 R28, RZ, RZ, R20 ;  /* 0x000000ffff1c7224 */ /* 0x000fcc00078e0014 */
[----:B------:R-:W-:Y:S02]  /*4f00*/  DFMA R26, R16, R28, R26 ;  /* 0x0000001c101a722b */ /* 0x000fe4000000001a */
[----:B------:R-:W-:Y:S01]  /*4f10*/  DADD R28, R24, -UR6 ;  /* 0x80000006181c7e29 */ /* 0x000fe20008000000 */
[----:B------:R-:W-:Y:S01]  /*4f20*/  UMOV UR6, 0x80000000 ;  /* 0x8000000000067882 */ /* 0x000fe20000000000 */
[----:B------:R-:W-:Y:S01]  /*4f30*/  DFMA R24, R16, R22, -R30 ;  /* 0x000000161018722b */ /* 0x000fe2000000081e */
[----:B------:R-:W-:-:S07]  /*4f40*/  UMOV UR7, 0x43300000 ;  /* 0x4330000000077882 */ /* 0x000fce0000000000 */
[----:B------:R-:W-:Y:S02]  /*4f50*/  DFMA R24, R20, R22, R24 ;  /* 0x000000161418722b */ /* 0x000fe40000000018 */
[----:B------:R-:W-:-:S06]  /*4f60*/  DADD R22, R18, R28 ;  /* 0x0000000012167229 */ /* 0x000fcc000000001c */
[----:B------:R-:W-:Y:S02]  /*4f70*/  DFMA R24, R16, R26, R24 ;  /* 0x0000001a1018722b */ /* 0x000fe40000000018 */
[----:B------:R-:W-:Y:S02]  /*4f80*/  DADD R26, R18, -R22 ;  /* 0x00000000121a7229 */ /* 0x000fe40000000816 */
[----:B------:R-:W-:-:S06]  /*4f90*/  DMUL R18, R22, R30 ;  /* 0x0000001e16127228 */ /* 0x000fcc0000000000 */
[----:B------:R-:W-:Y:S02]  /*4fa0*/  DADD R28, R28, R26 ;  /* 0x000000001c1c7229 */ /* 0x000fe4000000001a */
[----:B------:R-:W-:-:S08]  /*4fb0*/  DFMA R26, R22, R30, -R18 ;  /* 0x0000001e161a722b */ /* 0x000fd00000000812 */
[----:B------:R-:W-:-:S08]  /*4fc0*/  DFMA R24, R22, R24, R26 ;  /* 0x000000181618722b */ /* 0x000fd0000000001a */
[----:B------:R-:W-:-:S08]  /*4fd0*/  DFMA R28, R28, R30, R24 ;  /* 0x0000001e1c1c722b */ /* 0x000fd00000000018 */
[----:B------:R-:W-:-:S08]  /*4fe0*/  DADD R24, R18, R28 ;  /* 0x0000000012187229 */ /* 0x000fd0000000001c */
[--C-:B------:R-:W-:Y:S02]  /*4ff0*/  DADD R22, R16, R24.reuse ;  /* 0x0000000010167229 */ /* 0x100fe40000000018 */
[----:B------:R-:W-:-:S06]  /*5000*/  DADD R18, R18, -R24 ;  /* 0x0000000012127229 */ /* 0x000fcc0000000818 */
[----:B------:R-:W-:Y:S02]  /*5010*/  DADD R16, R16, -R22 ;  /* 0x0000000010107229 */ /* 0x000fe40000000816 */
[----:B------:R-:W-:-:S06]  /*5020*/  DADD R18, R28, R18 ;  /* 0x000000001c127229 */ /* 0x000fcc0000000012 */
[----:B------:R-:W-:-:S08]  /*5030*/  DADD R16, R24, R16 ;  /* 0x0000000018107229 */ /* 0x000fd00000000010 */
[----:B------:R-:W-:-:S08]  /*5040*/  DADD R16, R18, R16 ;  /* 0x0000000012107229 */ /* 0x000fd00000000010 */
[----:B------:R-:W-:Y:S02]  /*5050*/  DADD R20, R20, R16 ;  /* 0x0000000014147229 */ /* 0x000fe40000000010 */
[----:B------:R-:W-:Y:S01]  /*5060*/  DADD R16, R14, -UR6 ;  /* 0x800000060e107e29 */ /* 0x000fe20008000000 */
[----:B------:R-:W-:Y:S01]  /*5070*/  UMOV UR6, 0xfefa39ef ;  /* 0xfefa39ef00067882 */ /* 0x000fe20000000000 */
[----:B------:R-:W-:-:S04]  /*5080*/  UMOV UR7, 0x3fe62e42 ;  /* 0x3fe62e4200077882 */ /* 0x000fc80000000000 */
[----:B------:R-:W-:-:S08]  /*5090*/  DADD R18, R22, R20 ;  /* 0x0000000016127229 */ /* 0x000fd00000000014 */
[--C-:B------:R-:W-:Y:S02]  /*50a0*/  DFMA R14, R16, UR6, R18.reuse ;  /* 0x00000006100e7c2b */ /* 0x100fe40008000012 */
[----:B------:R-:W-:-:S06]  /*50b0*/  DADD R24, R22, -R18 ;  /* 0x0000000016187229 */ /* 0x000fcc0000000812 */
[----:B------:R-:W-:Y:S02]  /*50c0*/  DFMA R22, R16, -UR6, R14 ;  /* 0x8000000610167c2b */ /* 0x000fe4000800000e */
[----:B------:R-:W-:-:S06]  /*50d0*/  DADD R24, R20, R24 ;  /* 0x0000000014187229 */ /* 0x000fcc0000000018 */
[----:B------:R-:W-:-:S08]  /*50e0*/  DADD R22, -R18, R22 ;  /* 0x0000000012167229 */ /* 0x000fd00000000116 */
[----:B------:R-:W-:Y:S01]  /*50f0*/  DADD R18, R24, -R22 ;  /* 0x0000000018127229 */ /* 0x000fe20000000816 */
[----:B------:R-:W-:Y:S01]  /*5100*/  HFMA2 R23, -RZ, RZ, 1.9912109375, 0.00128841400146484375 ;  /* 0x3ff71547ff177431 */ /* 0x000fe200000001ff */
[----:B------:R-:W-:-:S06]  /*5110*/  MOV R22, 0x652b82fe ;  /* 0x652b82fe00167802 */ /* 0x000fcc0000000f00 */
[----:B------:R-:W-:-:S08]  /*5120*/  DFMA R18, R16, UR8, R18 ;  /* 0x0000000810127c2b */ /* 0x000fd00008000012 */
[----:B------:R-:W-:-:S08]  /*5130*/  DADD R16, R14, R18 ;  /* 0x000000000e107229 */ /* 0x000fd00000000012 */
[----:B------:R-:W-:Y:S02]  /*5140*/  DADD R20, R14, -R16 ;  /* 0x000000000e147229 */ /* 0x000fe40000000810 */
[----:B------:R-:W-:-:S06]  /*5150*/  DMUL R14, R16, 2 ;  /* 0x40000000100e7828 */ /* 0x000fcc0000000000 */
[----:B------:R-:W-:Y:S02]  /*5160*/  DADD R18, R18, R20 ;  /* 0x0000000012127229 */ /* 0x000fe40000000014 */
[----:B------:R-:W-:-:S08]  /*5170*/  DFMA R16, R16, 2, -R14 ;  /* 0x400000001010782b */ /* 0x000fd0000000080e */
[----:B------:R-:W-:-:S08]  /*5180*/  DFMA R18, R18, 2, R16 ;  /* 0x400000001212782b */ /* 0x000fd00000000010 */
[----:B------:R-:W-:-:S08]  /*5190*/  DADD R24, R14, R18 ;  /* 0x000000000e187229 */ /* 0x000fd00000000012 */
[----:B------:R-:W-:Y:S02]  /*51a0*/  DFMA R22, R24, R22, 6.75539944105574400000e+15 ;  /* 0x433800001816742b */ /* 0x000fe40000000016 */
[----:B------:R-:W-:Y:S01]  /*51b0*/  FSETP.GEU.AND P0, PT, |R25|, 4.1917929649353027344, PT ;  /* 0x4086232b1900780b */ /* 0x000fe20003f0e200 */
[----:B------:R-:W-:-:S05]  /*51c0*/  DADD R14, R14, -R24 ;  /* 0x000000000e0e7229 */ /* 0x000fca0000000818 */
[----:B------:R-:W-:-:S03]  /*51d0*/  DADD R16, R22, -6.75539944105574400000e+15 ;  /* 0xc338000016107429 */ /* 0x000fc60000000000 */
[----:B------:R-:W-:-:S05]  /*51e0*/  DADD R18, R18, R14 ;  /* 0x0000000012127229 */ /* 0x000fca000000000e */
[----:B------:R-:W-:Y:S01]  /*51f0*/  DFMA R20, R16, -UR6, R24 ;  /* 0x8000000610147c2b */ /* 0x000fe20008000018 */
[----:B------:R-:W-:Y:S01]  /*5200*/  UMOV UR6, 0x3b39803f ;  /* 0x3b39803f00067882 */ /* 0x000fe20000000000 */
[----:B------:R-:W-:-:S06]  /*5210*/  UMOV UR7, 0x3c7abc9e ;  /* 0x3c7abc9e00077882 */ /* 0x000fcc0000000000 */
[----:B------:R-:W-:Y:S01]  /*5220*/  DFMA R20, R16, -UR6, R20 ;  /* 0x8000000610147c2b */ /* 0x000fe20008000014 */
[----:B------:R-:W-:Y:S01]  /*5230*/  UMOV UR6, 0x69ce2bdf ;  /* 0x69ce2bdf00067882 */ /* 0x000fe20000000000 */
[----:B------:R-:W-:Y:S01]  /*5240*/  IMAD.MOV.U32 R16, RZ, RZ, -0x35dec16 ;  /* 0xfca213eaff107424 */ /* 0x000fe200078e00ff */
[----:B------:R-:W-:Y:S01]  /*5250*/  MOV R17, 0x3e928af3 ;  /* 0x3e928af300117802 */ /* 0x000fe20000000f00 */
[----:B------:R-:W-:-:S05]  /*5260*/  UMOV UR7, 0x3e5ade15 ;  /* 0x3e5ade1500077882 */ /* 0x000fca0000000000 */
[----:B------:R-:W-:Y:S01]  /*5270*/  DFMA R16, R20, UR6, R16 ;  /* 0x0000000614107c2b */ /* 0x000fe20008000010 */
[----:B------:R-:W-:Y:S01]  /*5280*/  UMOV UR6, 0x62401315 ;  /* 0x6240131500067882 */ /* 0x000fe20000000000 */
[----:B------:R-:W-:-:S06]  /*5290*/  UMOV UR7, 0x3ec71dee ;  /* 0x3ec71dee00077882 */ /* 0x000fcc0000000000 */
[----:B------:R-:W-:Y:S01]  /*52a0*/  DFMA R16, R20, R16, UR6 ;  /* 0x0000000614107e2b */ /* 0x000fe20008000010 */
        /* <DEDUP_REMOVED lines=20> */
[----:B------:R-:W-:-:S08]  /*53f0*/  DFMA R16, R20, R16, UR6 ;  /* 0x0000000614107e2b */ /* 0x000fd00008000010 */
[----:B------:R-:W-:-:S08]  /*5400*/  DFMA R16, R20, R16, 1 ;  /* 0x3ff000001410742b */ /* 0x000fd00000000010 */
[----:B------:R-:W-:-:S10]  /*5410*/  DFMA R16, R20, R16, 1 ;  /* 0x3ff000001410742b */ /* 0x000fd40000000010 */
[----:B------:R-:W-:Y:S01]  /*5420*/  LEA R21, R22, R17, 0x14 ;  /* 0x0000001116157211 */ /* 0x000fe200078ea0ff */
[----:B------:R-:W-:Y:S01]  /*5430*/  IMAD.MOV.U32 R20, RZ, RZ, R16 ;  /* 0x000000ffff147224 */ /* 0x000fe200078e0010 */
[----:B------:R-:W-:Y:S06]  /*5440*/  @!P0 BRA `(.L_x_148) ;  /* 0x0000000000308947 */ /* 0x000fec0003800000 */
[----:B------:R-:W-:Y:S01]  /*5450*/  FSETP.GEU.AND P1, PT, |R25|, 4.2275390625, PT ;  /* 0x408748001900780b */ /* 0x000fe20003f2e200 */
[C---:B------:R-:W-:Y:S02]  /*5460*/  DADD R20, R24.reuse, +INF ;  /* 0x7ff0000018147429 */ /* 0x040fe40000000000 */
[----:B------:R-:W-:-:S08]  /*5470*/  DSETP.GEU.AND P0, PT, R24, RZ, PT ;  /* 0x000000ff1800722a */ /* 0x000fd00003f0e000 */
[----:B------:R-:W-:Y:S02]  /*5480*/  FSEL R20, R20, RZ, P0 ;  /* 0x000000ff14147208 */ /* 0x000fe40000000000 */
[----:B------:R-:W-:Y:S02]  /*5490*/  @!P1 LEA.HI R14, R22, R22, RZ, 0x1 ;  /* 0x00000016160e9211 */ /* 0x000fe400078f08ff */
[----:B------:R-:W-:Y:S02]  /*54a0*/  FSEL R21, R21, RZ, P0 ;  /* 0x000000ff15157208 */ /* 0x000fe40000000000 */
[----:B------:R-:W-:-:S04]  /*54b0*/  @!P1 SHF.R.S32.HI R14, RZ, 0x1, R14 ;  /* 0x00000001ff0e9819 */ /* 0x000fc8000001140e */
[----:B------:R-:W-:Y:S02]  /*54c0*/  @!P1 IADD3 R15, PT, PT, R22, -R14, RZ ;  /* 0x8000000e160f9210 */ /* 0x000fe40007ffe0ff */
[----:B------:R-:W-:Y:S01]  /*54d0*/  @!P1 LEA R17, R14, R17, 0x14 ;  /* 0x000000110e119211 */ /* 0x000fe200078ea0ff */
[----:B------:R-:W-:Y:S01]  /*54e0*/  @!P1 IMAD.MOV.U32 R14, RZ, RZ, RZ ;  /* 0x000000ffff0e9224 */ /* 0x000fe200078e00ff */
[----:B------:R-:W-:-:S06]  /*54f0*/  @!P1 LEA R15, R15, 0x3ff00000, 0x14 ;  /* 0x3ff000000f0f9811 */ /* 0x000fcc00078ea0ff */
[----:B------:R-:W-:-:S11]  /*5500*/  @!P1 DMUL R20, R16, R14 ;  /* 0x0000000e10149228 */ /* 0x000fd60000000000 */
.L_x_148:
[----:B------:R-:W-:Y:S01]  /*5510*/  DFMA R18, R18, R20, R20 ;  /* 0x000000141212722b */ /* 0x000fe20000000014 */
[----:B------:R-:W-:Y:S01]  /*5520*/  MOV R16, R0 ;  /* 0x0000000000107202 */ /* 0x000fe20000000f00 */
[----:B------:R-:W-:Y:S01]  /*5530*/  DSETP.NEU.AND P0, PT, |R20|, +INF , PT ;  /* 0x7ff000001400742a */ /* 0x000fe20003f0d200 */
[----:B------:R-:W-:-:S07]  /*5540*/  MOV R17, 0x0 ;  /* 0x0000000000117802 */ /* 0x000fce0000000f00 */
[----:B------:R-:W-:Y:S02]  /*5550*/  FSEL R14, R20, R18, !P0 ;  /* 0x00000012140e7208 */ /* 0x000fe40004000000 */
[----:B------:R-:W-:Y:S01]  /*5560*/  FSEL R15, R21, R19, !P0 ;  /* 0x00000013150f7208 */ /* 0x000fe20004000000 */
[----:B------:R-:W-:Y:S06]  /*5570*/  RET.REL.NODEC R16 `(_Z19DetectDiscontinuityPhPfS0_S_) ;  /* 0xffffffa810a07950 */ /* 0x000fec0003c3ffff */
.L_x_149:
        /* <DEDUP_REMOVED lines=16> */
.L_x_156:


//--------------------- .nv.shared.reserved.0     --------------------------
	.section	.nv.shared.reserved.0,"aw",@nobits
	.weak		__nv_reservedSMEM_offset_0_alias
	.size		__nv_reservedSMEM_offset_0_alias, 0, 64
	.other		__nv_reservedSMEM_offset_0_alias,@"STO_CUDA_RESERVED_SHARED STV_DEFAULT"
__nv_reservedSMEM_offset_0_alias:
	.zero		0
	.zero		64


//--------------------- .nv.shared._Z25RecursiveDoublingVerticalPhS_S_ --------------------------
	.section	.nv.shared._Z25RecursiveDoublingVerticalPhS_S_,"aw",@nobits
	.sectionflags	@""
.nv.shared._Z25RecursiveDoublingVerticalPhS_S_:
	.zero		2560


//--------------------- .nv.shared._Z27RecursiveDoublingHorizontalPhS_S_ --------------------------
	.section	.nv.shared._Z27RecursiveDoublingHorizontalPhS_S_,"aw",@nobits
	.sectionflags	@""
.nv.shared._Z27RecursiveDoublingHorizontalPhS_S_:
	.zero		3072


//--------------------- .nv.constant0._Z8BlendingPhS_S_PfS0_S_ --------------------------
	.section	.nv.constant0._Z8BlendingPhS_S_PfS0_S_,"a",@progbits
	.sectionflags	@""
	.align	4
.nv.constant0._Z8BlendingPhS_S_PfS0_S_:
	.zero		944


//--------------------- .nv.constant0._Z16BlendingVerticalPhS_PfS_ --------------------------
	.section	.nv.constant0._Z16BlendingVerticalPhS_PfS_,"a",@progbits
	.sectionflags	@""
	.align	4
.nv.constant0._Z16BlendingVerticalPhS_PfS_:
	.zero		928


//--------------------- .nv.constant0._Z21ComputeWeightVerticalPhPf --------------------------
	.section	.nv.constant0._Z21ComputeWeightVerticalPhPf,"a",@progbits
	.sectionflags	@""
	.align	4
.nv.constant0._Z21ComputeWeightVerticalPhPf:
	.zero		912


//--------------------- .nv.constant0._Z25RecursiveDoublingVerticalPhS_S_ --------------------------
	.section	.nv.constant0._Z25RecursiveDoublingVerticalPhS_S_,"a",@progbits
	.sectionflags	@""
	.align	4
.nv.constant0._Z25RecursiveDoublingVerticalPhS_S_:
	.zero		920


//--------------------- .nv.constant0._Z18BlendingHorizontalPhS_PfS_ --------------------------
	.section	.nv.constant0._Z18BlendingHorizontalPhS_PfS_,"a",@progbits
	.sectionflags	@""
	.align	4
.nv.constant0._Z18BlendingHorizontalPhS_PfS_:
	.zero		928


//--------------------- .nv.constant0._Z23ComputeWeightHorizontalPhPf --------------------------
	.section	.nv.constant0._Z23ComputeWeightHorizontalPhPf,"a",@progbits
	.sectionflags	@""
	.align	4
.nv.constant0._Z23ComputeWeightHorizontalPhPf:
	.zero		912


//--------------------- .nv.constant0._Z27RecursiveDoublingHorizontalPhS_S_ --------------------------
	.section	.nv.constant0._Z27RecursiveDoublingHorizontalPhS_S_,"a",@progbits
	.sectionflags	@""
	.align	4
.nv.constant0._Z27RecursiveDoublingHorizontalPhS_S_:
	.zero		920


//--------------------- .nv.constant0._Z19DetectDiscontinuityPhPfS0_S_ --------------------------
	.section	.nv.constant0._Z19DetectDiscontinuityPhPfS0_S_,"a",@progbits
	.sectionflags	@""
	.align	4
.nv.constant0._Z19DetectDiscontinuityPhPfS0_S_:
	.zero		928


//--------------------- SYMBOLS --------------------------

	.type		.nv.reservedSmem.offset0,@object
	.size		.nv.reservedSmem.offset0,0x4
	.type		.nv.reservedSmem.cap,@object
	.size		.nv.reservedSmem.cap,0x4
